//
// Generated by NVIDIA NVVM Compiler
//
// Compiler Build ID: CL-36424714
// Cuda compilation tools, release 13.0, V13.0.88
// Based on NVVM 20.0.0
//

.version 9.0
.target sm_100
.address_size 64

	// .globl	_Z9meanshiftPdS_idd
.func  (.param .b64 func_retval0) __internal_accurate_pow
(
	.param .b64 __internal_accurate_pow_param_0
)
;
// _ZZ9meanshiftPdS_iddE8converge has been demoted
.extern .shared .align 16 .b8 s[];

.visible .entry _Z9meanshiftPdS_idd(
	.param .u64 .ptr .align 1 _Z9meanshiftPdS_idd_param_0,
	.param .u64 .ptr .align 1 _Z9meanshiftPdS_idd_param_1,
	.param .u32 _Z9meanshiftPdS_idd_param_2,
	.param .f64 _Z9meanshiftPdS_idd_param_3,
	.param .f64 _Z9meanshiftPdS_idd_param_4
)
{
	.reg .pred 	%p<202>;
	.reg .b32 	%r<356>;
	.reg .b32 	%f<3>;
	.reg .b64 	%rd<44>;
	.reg .b64 	%fd<472>;
	// demoted variable
	.shared .align 4 .u32 _ZZ9meanshiftPdS_iddE8converge;
	ld.param.u64 	%rd10, [_Z9meanshiftPdS_idd_param_0];
	ld.param.u64 	%rd11, [_Z9meanshiftPdS_idd_param_1];
	ld.param.u32 	%r87, [_Z9meanshiftPdS_idd_param_2];
	ld.param.f64 	%fd114, [_Z9meanshiftPdS_idd_param_4];
	cvta.to.global.u64 	%rd1, %rd10;
	cvta.to.global.u64 	%rd2, %rd11;
	mov.u32 	%r1, %tid.x;
	mov.u32 	%r88, %nctaid.x;
	mov.u32 	%r2, %ntid.x;
	div.u32 	%r3, %r88, %r2;
	mul.lo.s32 	%r89, %r3, %r2;
	sub.s32 	%r4, %r88, %r89;
	setp.eq.s32 	%p2, %r4, 0;
	@%p2 bra 	$L__BB0_4;
	setp.ge.u32 	%p3, %r1, %r4;
	@%p3 bra 	$L__BB0_3;
	mad.lo.s32 	%r336, %r1, %r3, %r1;
	add.s32 	%r90, %r3, %r336;
	add.s32 	%r335, %r90, 1;
	bra.uni 	$L__BB0_5;
$L__BB0_3:
	mad.lo.s32 	%r336, %r3, %r1, %r4;
	add.s32 	%r335, %r336, %r3;
	bra.uni 	$L__BB0_5;
$L__BB0_4:
	mul.lo.s32 	%r336, %r3, %r1;
	add.s32 	%r335, %r336, %r3;
$L__BB0_5:
	mul.lo.s32 	%r91, %r87, %r2;
	shl.b32 	%r92, %r91, 3;
	mov.u32 	%r93, s;
	add.s32 	%r13, %r93, %r92;
	mov.b32 	%r94, 0;
	st.shared.u32 	[_ZZ9meanshiftPdS_iddE8converge], %r94;
	mul.lo.s32 	%r14, %r87, %r1;
	shl.b32 	%r95, %r1, 3;
	add.s32 	%r15, %r13, %r95;
	mov.u32 	%r96, %ctaid.x;
	mul.lo.s32 	%r16, %r87, %r96;
	mov.f64 	%fd115, 0d4000000000000000;
	{
	.reg .b32 %temp; 
	mov.b64 	{%temp, %r17}, %fd115;
	}
	and.b32  	%r18, %r17, 2146435072;
	setp.eq.s32 	%p4, %r18, 1062207488;
	setp.lt.s32 	%p5, %r17, 0;
	selp.b32 	%r19, 0, 2146435072, %p5;
	and.b32  	%r97, %r17, 2147483647;
	setp.ne.s32 	%p6, %r97, 1071644672;
	and.pred  	%p1, %p4, %p6;
	or.b32  	%r20, %r19, -2147483648;
	add.f64 	%fd1, %fd114, %fd114;
	add.s32 	%r21, %r87, -1;
	and.b32  	%r22, %r87, 15;
	and.b32  	%r23, %r87, 7;
	and.b32  	%r24, %r87, 3;
	and.b32  	%r25, %r87, 2147483632;
	and.b32  	%r26, %r87, 2147483644;
	and.b32  	%r27, %r87, 2147483640;
	cvt.u64.u32 	%rd24, %r16;
$L__BB0_6:
	setp.lt.s32 	%p7, %r87, 1;
	@%p7 bra 	$L__BB0_20;
	setp.lt.u32 	%p8, %r87, 16;
	mov.b32 	%r340, 0;
	@%p8 bra 	$L__BB0_10;
	and.b32  	%r99, %r87, 2147483632;
	neg.s32 	%r338, %r99;
	shl.b32 	%r100, %r14, 3;
	mov.u32 	%r101, s;
	add.s32 	%r102, %r100, %r101;
	add.s32 	%r337, %r102, 64;
$L__BB0_9:
	.pragma "nounroll";
	mov.b64 	%rd12, 0;
	st.shared.u64 	[%r337+-64], %rd12;
	st.shared.u64 	[%r337+-56], %rd12;
	st.shared.u64 	[%r337+-48], %rd12;
	st.shared.u64 	[%r337+-40], %rd12;
	st.shared.u64 	[%r337+-32], %rd12;
	st.shared.u64 	[%r337+-24], %rd12;
	st.shared.u64 	[%r337+-16], %rd12;
	st.shared.u64 	[%r337+-8], %rd12;
	st.shared.u64 	[%r337], %rd12;
	st.shared.u64 	[%r337+8], %rd12;
	st.shared.u64 	[%r337+16], %rd12;
	st.shared.u64 	[%r337+24], %rd12;
	st.shared.u64 	[%r337+32], %rd12;
	st.shared.u64 	[%r337+40], %rd12;
	st.shared.u64 	[%r337+48], %rd12;
	st.shared.u64 	[%r337+56], %rd12;
	add.s32 	%r338, %r338, 16;
	add.s32 	%r337, %r337, 128;
	setp.ne.s32 	%p9, %r338, 0;
	mov.u32 	%r340, %r25;
	@%p9 bra 	$L__BB0_9;
$L__BB0_10:
	setp.eq.s32 	%p10, %r22, 0;
	@%p10 bra 	$L__BB0_20;
	add.s32 	%r103, %r22, -1;
	setp.lt.u32 	%p11, %r103, 7;
	@%p11 bra 	$L__BB0_13;
	add.s32 	%r104, %r340, %r14;
	shl.b32 	%r105, %r104, 3;
	mov.u32 	%r106, s;
	add.s32 	%r107, %r106, %r105;
	mov.b64 	%rd13, 0;
	st.shared.u64 	[%r107], %rd13;
	st.shared.u64 	[%r107+8], %rd13;
	st.shared.u64 	[%r107+16], %rd13;
	st.shared.u64 	[%r107+24], %rd13;
	st.shared.u64 	[%r107+32], %rd13;
	st.shared.u64 	[%r107+40], %rd13;
	st.shared.u64 	[%r107+48], %rd13;
	st.shared.u64 	[%r107+56], %rd13;
	add.s32 	%r340, %r340, 8;
$L__BB0_13:
	setp.eq.s32 	%p12, %r23, 0;
	@%p12 bra 	$L__BB0_20;
	add.s32 	%r108, %r23, -1;
	setp.lt.u32 	%p13, %r108, 3;
	@%p13 bra 	$L__BB0_16;
	add.s32 	%r109, %r340, %r14;
	shl.b32 	%r110, %r109, 3;
	mov.u32 	%r111, s;
	add.s32 	%r112, %r111, %r110;
	mov.b64 	%rd14, 0;
	st.shared.u64 	[%r112], %rd14;
	st.shared.u64 	[%r112+8], %rd14;
	st.shared.u64 	[%r112+16], %rd14;
	st.shared.u64 	[%r112+24], %rd14;
	add.s32 	%r340, %r340, 4;
$L__BB0_16:
	setp.eq.s32 	%p14, %r24, 0;
	@%p14 bra 	$L__BB0_20;
	setp.eq.s32 	%p15, %r24, 1;
	add.s32 	%r113, %r340, %r14;
	shl.b32 	%r114, %r113, 3;
	mov.u32 	%r115, s;
	add.s32 	%r39, %r115, %r114;
	mov.b64 	%rd15, 0;
	st.shared.u64 	[%r39], %rd15;
	@%p15 bra 	$L__BB0_20;
	setp.eq.s32 	%p16, %r24, 2;
	mov.b64 	%rd16, 0;
	st.shared.u64 	[%r39+8], %rd16;
	@%p16 bra 	$L__BB0_20;
	mov.b64 	%rd17, 0;
	st.shared.u64 	[%r39+16], %rd17;
$L__BB0_20:
	setp.ge.u32 	%p17, %r336, %r335;
	mov.b64 	%rd18, 0;
	st.shared.u64 	[%r15], %rd18;
	@%p17 bra 	$L__BB0_84;
	mov.u32 	%r342, %r336;
$L__BB0_22:
	setp.lt.s32 	%p18, %r87, 1;
	mov.f64 	%fd459, 0d0000000000000000;
	@%p18 bra 	$L__BB0_65;
	setp.lt.u32 	%p19, %r21, 3;
	mul.lo.s32 	%r41, %r342, %r87;
	mov.f64 	%fd459, 0d0000000000000000;
	mov.b32 	%r344, 0;
	@%p19 bra 	$L__BB0_46;
	mov.f64 	%fd459, 0d0000000000000000;
	mov.b32 	%r343, 0;
$L__BB0_25:
	setp.lt.s32 	%p20, %r17, 0;
	setp.eq.s32 	%p21, %r18, 1062207488;
	add.s32 	%r118, %r343, %r16;
	mul.wide.u32 	%rd19, %r118, 8;
	add.s64 	%rd3, %rd2, %rd19;
	ld.global.f64 	%fd120, [%rd3];
	add.s32 	%r119, %r343, %r41;
	mul.wide.s32 	%rd20, %r119, 8;
	add.s64 	%rd4, %rd1, %rd20;
	ld.global.f64 	%fd121, [%rd4];
	sub.f64 	%fd3, %fd120, %fd121;
	{
	.reg .b32 %temp; 
	mov.b64 	{%temp, %r43}, %fd3;
	}
	abs.f64 	%fd4, %fd3;
	{ // callseq 0, 0
	.param .b64 param0;
	st.param.f64 	[param0], %fd4;
	.param .b64 retval0;
	call.uni (retval0), 
	__internal_accurate_pow, 
	(
	param0
	);
	ld.param.f64 	%fd122, [retval0];
	} // callseq 0
	setp.lt.s32 	%p23, %r43, 0;
	neg.f64 	%fd124, %fd122;
	selp.f64 	%fd125, %fd124, %fd122, %p21;
	selp.f64 	%fd126, %fd125, %fd122, %p23;
	setp.eq.f64 	%p24, %fd3, 0d0000000000000000;
	selp.b32 	%r120, %r43, 0, %p21;
	or.b32  	%r121, %r120, 2146435072;
	selp.b32 	%r122, %r121, %r120, %p20;
	mov.b32 	%r123, 0;
	mov.b64 	%fd127, {%r123, %r122};
	selp.f64 	%fd450, %fd127, %fd126, %p24;
	add.f64 	%fd128, %fd3, 0d4000000000000000;
	{
	.reg .b32 %temp; 
	mov.b64 	{%temp, %r124}, %fd128;
	}
	and.b32  	%r125, %r124, 2146435072;
	setp.ne.s32 	%p25, %r125, 2146435072;
	@%p25 bra 	$L__BB0_30;
	setp.num.f64 	%p26, %fd3, %fd3;
	@%p26 bra 	$L__BB0_28;
	mov.f64 	%fd129, 0d4000000000000000;
	add.rn.f64 	%fd450, %fd3, %fd129;
	bra.uni 	$L__BB0_30;
$L__BB0_28:
	setp.neu.f64 	%p27, %fd4, 0d7FF0000000000000;
	@%p27 bra 	$L__BB0_30;
	selp.b32 	%r126, %r20, %r19, %p1;
	selp.b32 	%r127, %r126, %r19, %p23;
	mov.b32 	%r128, 0;
	mov.b64 	%fd450, {%r128, %r127};
$L__BB0_30:
	setp.eq.f64 	%p32, %fd3, 0d3FF0000000000000;
	selp.f64 	%fd130, 0d3FF0000000000000, %fd450, %p32;
	add.f64 	%fd9, %fd459, %fd130;
	ld.global.f64 	%fd131, [%rd3+8];
	ld.global.f64 	%fd132, [%rd4+8];
	sub.f64 	%fd10, %fd131, %fd132;
	{
	.reg .b32 %temp; 
	mov.b64 	{%temp, %r44}, %fd10;
	}
	abs.f64 	%fd11, %fd10;
	{ // callseq 1, 0
	.param .b64 param0;
	st.param.f64 	[param0], %fd11;
	.param .b64 retval0;
	call.uni (retval0), 
	__internal_accurate_pow, 
	(
	param0
	);
	ld.param.f64 	%fd133, [retval0];
	} // callseq 1
	setp.lt.s32 	%p33, %r44, 0;
	neg.f64 	%fd135, %fd133;
	selp.f64 	%fd136, %fd135, %fd133, %p21;
	selp.f64 	%fd137, %fd136, %fd133, %p33;
	setp.eq.f64 	%p34, %fd10, 0d0000000000000000;
	selp.b32 	%r129, %r44, 0, %p21;
	or.b32  	%r130, %r129, 2146435072;
	selp.b32 	%r131, %r130, %r129, %p20;
	mov.b32 	%r132, 0;
	mov.b64 	%fd138, {%r132, %r131};
	selp.f64 	%fd451, %fd138, %fd137, %p34;
	add.f64 	%fd139, %fd10, 0d4000000000000000;
	{
	.reg .b32 %temp; 
	mov.b64 	{%temp, %r133}, %fd139;
	}
	and.b32  	%r134, %r133, 2146435072;
	setp.ne.s32 	%p35, %r134, 2146435072;
	@%p35 bra 	$L__BB0_35;
	setp.nan.f64 	%p36, %fd10, %fd10;
	@%p36 bra 	$L__BB0_34;
	setp.neu.f64 	%p37, %fd11, 0d7FF0000000000000;
	@%p37 bra 	$L__BB0_35;
	selp.b32 	%r135, %r20, %r19, %p1;
	selp.b32 	%r136, %r135, %r19, %p33;
	mov.b32 	%r137, 0;
	mov.b64 	%fd451, {%r137, %r136};
	bra.uni 	$L__BB0_35;
$L__BB0_34:
	mov.f64 	%fd140, 0d4000000000000000;
	add.rn.f64 	%fd451, %fd10, %fd140;
$L__BB0_35:
	setp.eq.f64 	%p42, %fd10, 0d3FF0000000000000;
	selp.f64 	%fd141, 0d3FF0000000000000, %fd451, %p42;
	add.f64 	%fd16, %fd9, %fd141;
	ld.global.f64 	%fd142, [%rd3+16];
	ld.global.f64 	%fd143, [%rd4+16];
	sub.f64 	%fd17, %fd142, %fd143;
	{
	.reg .b32 %temp; 
	mov.b64 	{%temp, %r45}, %fd17;
	}
	abs.f64 	%fd18, %fd17;
	{ // callseq 2, 0
	.param .b64 param0;
	st.param.f64 	[param0], %fd18;
	.param .b64 retval0;
	call.uni (retval0), 
	__internal_accurate_pow, 
	(
	param0
	);
	ld.param.f64 	%fd144, [retval0];
	} // callseq 2
	setp.lt.s32 	%p43, %r45, 0;
	neg.f64 	%fd146, %fd144;
	selp.f64 	%fd147, %fd146, %fd144, %p21;
	selp.f64 	%fd148, %fd147, %fd144, %p43;
	setp.eq.f64 	%p44, %fd17, 0d0000000000000000;
	selp.b32 	%r138, %r45, 0, %p21;
	or.b32  	%r139, %r138, 2146435072;
	selp.b32 	%r140, %r139, %r138, %p20;
	mov.b32 	%r141, 0;
	mov.b64 	%fd149, {%r141, %r140};
	selp.f64 	%fd452, %fd149, %fd148, %p44;
	add.f64 	%fd150, %fd17, 0d4000000000000000;
	{
	.reg .b32 %temp; 
	mov.b64 	{%temp, %r142}, %fd150;
	}
	and.b32  	%r143, %r142, 2146435072;
	setp.ne.s32 	%p45, %r143, 2146435072;
	@%p45 bra 	$L__BB0_40;
	setp.nan.f64 	%p46, %fd17, %fd17;
	@%p46 bra 	$L__BB0_39;
	setp.neu.f64 	%p47, %fd18, 0d7FF0000000000000;
	@%p47 bra 	$L__BB0_40;
	selp.b32 	%r144, %r20, %r19, %p1;
	selp.b32 	%r145, %r144, %r19, %p43;
	mov.b32 	%r146, 0;
	mov.b64 	%fd452, {%r146, %r145};
	bra.uni 	$L__BB0_40;
$L__BB0_39:
	mov.f64 	%fd151, 0d4000000000000000;
	add.rn.f64 	%fd452, %fd17, %fd151;
$L__BB0_40:
	setp.eq.f64 	%p52, %fd17, 0d3FF0000000000000;
	selp.f64 	%fd152, 0d3FF0000000000000, %fd452, %p52;
	add.f64 	%fd23, %fd16, %fd152;
	ld.global.f64 	%fd153, [%rd3+24];
	ld.global.f64 	%fd154, [%rd4+24];
	sub.f64 	%fd24, %fd153, %fd154;
	{
	.reg .b32 %temp; 
	mov.b64 	{%temp, %r46}, %fd24;
	}
	abs.f64 	%fd25, %fd24;
	{ // callseq 3, 0
	.param .b64 param0;
	st.param.f64 	[param0], %fd25;
	.param .b64 retval0;
	call.uni (retval0), 
	__internal_accurate_pow, 
	(
	param0
	);
	ld.param.f64 	%fd155, [retval0];
	} // callseq 3
	setp.lt.s32 	%p53, %r46, 0;
	neg.f64 	%fd157, %fd155;
	selp.f64 	%fd158, %fd157, %fd155, %p21;
	selp.f64 	%fd159, %fd158, %fd155, %p53;
	setp.eq.f64 	%p54, %fd24, 0d0000000000000000;
	selp.b32 	%r147, %r46, 0, %p21;
	or.b32  	%r148, %r147, 2146435072;
	selp.b32 	%r149, %r148, %r147, %p20;
	mov.b32 	%r150, 0;
	mov.b64 	%fd160, {%r150, %r149};
	selp.f64 	%fd453, %fd160, %fd159, %p54;
	add.f64 	%fd161, %fd24, 0d4000000000000000;
	{
	.reg .b32 %temp; 
	mov.b64 	{%temp, %r151}, %fd161;
	}
	and.b32  	%r152, %r151, 2146435072;
	setp.ne.s32 	%p55, %r152, 2146435072;
	@%p55 bra 	$L__BB0_45;
	setp.nan.f64 	%p56, %fd24, %fd24;
	@%p56 bra 	$L__BB0_44;
	setp.neu.f64 	%p57, %fd25, 0d7FF0000000000000;
	@%p57 bra 	$L__BB0_45;
	selp.b32 	%r153, %r20, %r19, %p1;
	selp.b32 	%r154, %r153, %r19, %p53;
	mov.b32 	%r155, 0;
	mov.b64 	%fd453, {%r155, %r154};
	bra.uni 	$L__BB0_45;
$L__BB0_44:
	mov.f64 	%fd162, 0d4000000000000000;
	add.rn.f64 	%fd453, %fd24, %fd162;
$L__BB0_45:
	setp.eq.f64 	%p59, %fd24, 0d3FF0000000000000;
	selp.f64 	%fd163, 0d3FF0000000000000, %fd453, %p59;
	add.f64 	%fd459, %fd23, %fd163;
	add.s32 	%r343, %r343, 4;
	setp.ne.s32 	%p60, %r343, %r26;
	mov.u32 	%r344, %r26;
	@%p60 bra 	$L__BB0_25;
$L__BB0_46:
	setp.eq.s32 	%p61, %r24, 0;
	@%p61 bra 	$L__BB0_65;
	setp.lt.s32 	%p62, %r17, 0;
	setp.eq.s32 	%p63, %r18, 1062207488;
	add.s32 	%r156, %r344, %r16;
	mul.wide.u32 	%rd21, %r156, 8;
	add.s64 	%rd22, %rd2, %rd21;
	ld.global.f64 	%fd164, [%rd22];
	add.s32 	%r157, %r344, %r41;
	mul.wide.s32 	%rd23, %r157, 8;
	add.s64 	%rd5, %rd1, %rd23;
	ld.global.f64 	%fd165, [%rd5];
	sub.f64 	%fd33, %fd164, %fd165;
	{
	.reg .b32 %temp; 
	mov.b64 	{%temp, %r49}, %fd33;
	}
	abs.f64 	%fd34, %fd33;
	{ // callseq 4, 0
	.param .b64 param0;
	st.param.f64 	[param0], %fd34;
	.param .b64 retval0;
	call.uni (retval0), 
	__internal_accurate_pow, 
	(
	param0
	);
	ld.param.f64 	%fd166, [retval0];
	} // callseq 4
	setp.lt.s32 	%p65, %r49, 0;
	neg.f64 	%fd168, %fd166;
	selp.f64 	%fd169, %fd168, %fd166, %p63;
	selp.f64 	%fd170, %fd169, %fd166, %p65;
	setp.eq.f64 	%p66, %fd33, 0d0000000000000000;
	selp.b32 	%r158, %r49, 0, %p63;
	or.b32  	%r159, %r158, 2146435072;
	selp.b32 	%r160, %r159, %r158, %p62;
	mov.b32 	%r161, 0;
	mov.b64 	%fd171, {%r161, %r160};
	selp.f64 	%fd456, %fd171, %fd170, %p66;
	add.f64 	%fd172, %fd33, 0d4000000000000000;
	{
	.reg .b32 %temp; 
	mov.b64 	{%temp, %r162}, %fd172;
	}
	and.b32  	%r163, %r162, 2146435072;
	setp.ne.s32 	%p67, %r163, 2146435072;
	@%p67 bra 	$L__BB0_52;
	setp.nan.f64 	%p68, %fd33, %fd33;
	@%p68 bra 	$L__BB0_51;
	setp.neu.f64 	%p69, %fd34, 0d7FF0000000000000;
	@%p69 bra 	$L__BB0_52;
	selp.b32 	%r164, %r20, %r19, %p1;
	selp.b32 	%r165, %r164, %r19, %p65;
	mov.b32 	%r166, 0;
	mov.b64 	%fd456, {%r166, %r165};
	bra.uni 	$L__BB0_52;
$L__BB0_51:
	mov.f64 	%fd173, 0d4000000000000000;
	add.rn.f64 	%fd456, %fd33, %fd173;
$L__BB0_52:
	setp.eq.s32 	%p71, %r24, 1;
	setp.eq.f64 	%p72, %fd33, 0d3FF0000000000000;
	selp.f64 	%fd174, 0d3FF0000000000000, %fd456, %p72;
	add.f64 	%fd459, %fd459, %fd174;
	@%p71 bra 	$L__BB0_65;
	cvt.u64.u32 	%rd25, %r344;
	add.s64 	%rd26, %rd25, %rd24;
	shl.b64 	%rd27, %rd26, 3;
	add.s64 	%rd6, %rd2, %rd27;
	ld.global.f64 	%fd175, [%rd6+8];
	ld.global.f64 	%fd176, [%rd5+8];
	sub.f64 	%fd40, %fd175, %fd176;
	{
	.reg .b32 %temp; 
	mov.b64 	{%temp, %r50}, %fd40;
	}
	abs.f64 	%fd41, %fd40;
	{ // callseq 5, 0
	.param .b64 param0;
	st.param.f64 	[param0], %fd41;
	.param .b64 retval0;
	call.uni (retval0), 
	__internal_accurate_pow, 
	(
	param0
	);
	ld.param.f64 	%fd177, [retval0];
	} // callseq 5
	setp.lt.s32 	%p76, %r50, 0;
	neg.f64 	%fd179, %fd177;
	selp.f64 	%fd180, %fd179, %fd177, %p63;
	selp.f64 	%fd181, %fd180, %fd177, %p76;
	setp.eq.f64 	%p77, %fd40, 0d0000000000000000;
	selp.b32 	%r167, %r50, 0, %p63;
	or.b32  	%r168, %r167, 2146435072;
	selp.b32 	%r169, %r168, %r167, %p62;
	mov.b32 	%r170, 0;
	mov.b64 	%fd182, {%r170, %r169};
	selp.f64 	%fd457, %fd182, %fd181, %p77;
	add.f64 	%fd183, %fd40, 0d4000000000000000;
	{
	.reg .b32 %temp; 
	mov.b64 	{%temp, %r171}, %fd183;
	}
	and.b32  	%r172, %r171, 2146435072;
	setp.ne.s32 	%p78, %r172, 2146435072;
	@%p78 bra 	$L__BB0_58;
	setp.nan.f64 	%p79, %fd40, %fd40;
	@%p79 bra 	$L__BB0_57;
	setp.neu.f64 	%p80, %fd41, 0d7FF0000000000000;
	@%p80 bra 	$L__BB0_58;
	selp.b32 	%r173, %r20, %r19, %p1;
	selp.b32 	%r174, %r173, %r19, %p76;
	mov.b32 	%r175, 0;
	mov.b64 	%fd457, {%r175, %r174};
	bra.uni 	$L__BB0_58;
$L__BB0_57:
	mov.f64 	%fd184, 0d4000000000000000;
	add.rn.f64 	%fd457, %fd40, %fd184;
$L__BB0_58:
	setp.eq.s32 	%p82, %r24, 2;
	setp.eq.f64 	%p83, %fd40, 0d3FF0000000000000;
	selp.f64 	%fd185, 0d3FF0000000000000, %fd457, %p83;
	add.f64 	%fd459, %fd459, %fd185;
	@%p82 bra 	$L__BB0_65;
	ld.global.f64 	%fd186, [%rd6+16];
	ld.global.f64 	%fd187, [%rd5+16];
	sub.f64 	%fd47, %fd186, %fd187;
	{
	.reg .b32 %temp; 
	mov.b64 	{%temp, %r51}, %fd47;
	}
	abs.f64 	%fd48, %fd47;
	{ // callseq 6, 0
	.param .b64 param0;
	st.param.f64 	[param0], %fd48;
	.param .b64 retval0;
	call.uni (retval0), 
	__internal_accurate_pow, 
	(
	param0
	);
	ld.param.f64 	%fd188, [retval0];
	} // callseq 6
	setp.lt.s32 	%p87, %r51, 0;
	neg.f64 	%fd190, %fd188;
	selp.f64 	%fd191, %fd190, %fd188, %p63;
	selp.f64 	%fd192, %fd191, %fd188, %p87;
	setp.eq.f64 	%p88, %fd47, 0d0000000000000000;
	selp.b32 	%r176, %r51, 0, %p63;
	or.b32  	%r177, %r176, 2146435072;
	selp.b32 	%r178, %r177, %r176, %p62;
	mov.b32 	%r179, 0;
	mov.b64 	%fd193, {%r179, %r178};
	selp.f64 	%fd458, %fd193, %fd192, %p88;
	add.f64 	%fd194, %fd47, 0d4000000000000000;
	{
	.reg .b32 %temp; 
	mov.b64 	{%temp, %r180}, %fd194;
	}
	and.b32  	%r181, %r180, 2146435072;
	setp.ne.s32 	%p89, %r181, 2146435072;
	@%p89 bra 	$L__BB0_64;
	setp.nan.f64 	%p90, %fd47, %fd47;
	@%p90 bra 	$L__BB0_63;
	setp.neu.f64 	%p91, %fd48, 0d7FF0000000000000;
	@%p91 bra 	$L__BB0_64;
	selp.b32 	%r182, %r20, %r19, %p1;
	selp.b32 	%r183, %r182, %r19, %p87;
	mov.b32 	%r184, 0;
	mov.b64 	%fd458, {%r184, %r183};
	bra.uni 	$L__BB0_64;
$L__BB0_63:
	mov.f64 	%fd195, 0d4000000000000000;
	add.rn.f64 	%fd458, %fd47, %fd195;
$L__BB0_64:
	setp.eq.f64 	%p93, %fd47, 0d3FF0000000000000;
	selp.f64 	%fd196, 0d3FF0000000000000, %fd458, %p93;
	add.f64 	%fd459, %fd459, %fd196;
$L__BB0_65:
	sqrt.rn.f64 	%fd198, %fd459;
	setp.gtu.f64 	%p94, %fd198, %fd114;
	mov.f64 	%fd460, 0d0000000000000000;
	@%p94 bra 	$L__BB0_69;
	neg.f64 	%fd199, %fd459;
	div.rn.f64 	%fd55, %fd199, %fd1;
	fma.rn.f64 	%fd200, %fd55, 0d3FF71547652B82FE, 0d4338000000000000;
	{
	.reg .b32 %temp; 
	mov.b64 	{%r52, %temp}, %fd200;
	}
	mov.f64 	%fd201, 0dC338000000000000;
	add.rn.f64 	%fd202, %fd200, %fd201;
	fma.rn.f64 	%fd203, %fd202, 0dBFE62E42FEFA39EF, %fd55;
	fma.rn.f64 	%fd204, %fd202, 0dBC7ABC9E3B39803F, %fd203;
	fma.rn.f64 	%fd205, %fd204, 0d3E5ADE1569CE2BDF, 0d3E928AF3FCA213EA;
	fma.rn.f64 	%fd206, %fd205, %fd204, 0d3EC71DEE62401315;
	fma.rn.f64 	%fd207, %fd206, %fd204, 0d3EFA01997C89EB71;
	fma.rn.f64 	%fd208, %fd207, %fd204, 0d3F2A01A014761F65;
	fma.rn.f64 	%fd209, %fd208, %fd204, 0d3F56C16C1852B7AF;
	fma.rn.f64 	%fd210, %fd209, %fd204, 0d3F81111111122322;
	fma.rn.f64 	%fd211, %fd210, %fd204, 0d3FA55555555502A1;
	fma.rn.f64 	%fd212, %fd211, %fd204, 0d3FC5555555555511;
	fma.rn.f64 	%fd213, %fd212, %fd204, 0d3FE000000000000B;
	fma.rn.f64 	%fd214, %fd213, %fd204, 0d3FF0000000000000;
	fma.rn.f64 	%fd215, %fd214, %fd204, 0d3FF0000000000000;
	{
	.reg .b32 %temp; 
	mov.b64 	{%r53, %temp}, %fd215;
	}
	{
	.reg .b32 %temp; 
	mov.b64 	{%temp, %r54}, %fd215;
	}
	shl.b32 	%r185, %r52, 20;
	add.s32 	%r186, %r185, %r54;
	mov.b64 	%fd460, {%r53, %r186};
	{
	.reg .b32 %temp; 
	mov.b64 	{%temp, %r187}, %fd55;
	}
	mov.b32 	%f2, %r187;
	abs.f32 	%f1, %f2;
	setp.lt.f32 	%p95, %f1, 0f4086232B;
	@%p95 bra 	$L__BB0_69;
	setp.lt.f64 	%p96, %fd55, 0d0000000000000000;
	add.f64 	%fd216, %fd55, 0d7FF0000000000000;
	selp.f64 	%fd460, 0d0000000000000000, %fd216, %p96;
	setp.geu.f32 	%p97, %f1, 0f40874800;
	@%p97 bra 	$L__BB0_69;
	shr.u32 	%r188, %r52, 31;
	add.s32 	%r189, %r52, %r188;
	shr.s32 	%r190, %r189, 1;
	shl.b32 	%r191, %r190, 20;
	add.s32 	%r192, %r54, %r191;
	mov.b64 	%fd217, {%r53, %r192};
	sub.s32 	%r193, %r52, %r190;
	shl.b32 	%r194, %r193, 20;
	add.s32 	%r195, %r194, 1072693248;
	mov.b32 	%r196, 0;
	mov.b64 	%fd218, {%r196, %r195};
	mul.f64 	%fd460, %fd218, %fd217;
$L__BB0_69:
	setp.lt.s32 	%p98, %r87, 1;
	@%p98 bra 	$L__BB0_83;
	setp.lt.u32 	%p99, %r87, 16;
	mul.lo.s32 	%r55, %r342, %r87;
	mov.b32 	%r347, 0;
	@%p99 bra 	$L__BB0_73;
	mov.b32 	%r345, 0;
$L__BB0_72:
	.pragma "nounroll";
	add.s32 	%r199, %r345, %r55;
	mul.wide.s32 	%rd28, %r199, 8;
	add.s64 	%rd29, %rd1, %rd28;
	ld.global.f64 	%fd219, [%rd29];
	add.s32 	%r200, %r345, %r14;
	shl.b32 	%r201, %r200, 3;
	mov.u32 	%r202, s;
	add.s32 	%r203, %r202, %r201;
	ld.shared.f64 	%fd220, [%r203];
	fma.rn.f64 	%fd221, %fd460, %fd219, %fd220;
	st.shared.f64 	[%r203], %fd221;
	ld.global.f64 	%fd222, [%rd29+8];
	ld.shared.f64 	%fd223, [%r203+8];
	fma.rn.f64 	%fd224, %fd460, %fd222, %fd223;
	st.shared.f64 	[%r203+8], %fd224;
	ld.global.f64 	%fd225, [%rd29+16];
	ld.shared.f64 	%fd226, [%r203+16];
	fma.rn.f64 	%fd227, %fd460, %fd225, %fd226;
	st.shared.f64 	[%r203+16], %fd227;
	ld.global.f64 	%fd228, [%rd29+24];
	ld.shared.f64 	%fd229, [%r203+24];
	fma.rn.f64 	%fd230, %fd460, %fd228, %fd229;
	st.shared.f64 	[%r203+24], %fd230;
	ld.global.f64 	%fd231, [%rd29+32];
	ld.shared.f64 	%fd232, [%r203+32];
	fma.rn.f64 	%fd233, %fd460, %fd231, %fd232;
	st.shared.f64 	[%r203+32], %fd233;
	ld.global.f64 	%fd234, [%rd29+40];
	ld.shared.f64 	%fd235, [%r203+40];
	fma.rn.f64 	%fd236, %fd460, %fd234, %fd235;
	st.shared.f64 	[%r203+40], %fd236;
	ld.global.f64 	%fd237, [%rd29+48];
	ld.shared.f64 	%fd238, [%r203+48];
	fma.rn.f64 	%fd239, %fd460, %fd237, %fd238;
	st.shared.f64 	[%r203+48], %fd239;
	ld.global.f64 	%fd240, [%rd29+56];
	ld.shared.f64 	%fd241, [%r203+56];
	fma.rn.f64 	%fd242, %fd460, %fd240, %fd241;
	st.shared.f64 	[%r203+56], %fd242;
	ld.global.f64 	%fd243, [%rd29+64];
	ld.shared.f64 	%fd244, [%r203+64];
	fma.rn.f64 	%fd245, %fd460, %fd243, %fd244;
	st.shared.f64 	[%r203+64], %fd245;
	ld.global.f64 	%fd246, [%rd29+72];
	ld.shared.f64 	%fd247, [%r203+72];
	fma.rn.f64 	%fd248, %fd460, %fd246, %fd247;
	st.shared.f64 	[%r203+72], %fd248;
	ld.global.f64 	%fd249, [%rd29+80];
	ld.shared.f64 	%fd250, [%r203+80];
	fma.rn.f64 	%fd251, %fd460, %fd249, %fd250;
	st.shared.f64 	[%r203+80], %fd251;
	ld.global.f64 	%fd252, [%rd29+88];
	ld.shared.f64 	%fd253, [%r203+88];
	fma.rn.f64 	%fd254, %fd460, %fd252, %fd253;
	st.shared.f64 	[%r203+88], %fd254;
	ld.global.f64 	%fd255, [%rd29+96];
	ld.shared.f64 	%fd256, [%r203+96];
	fma.rn.f64 	%fd257, %fd460, %fd255, %fd256;
	st.shared.f64 	[%r203+96], %fd257;
	ld.global.f64 	%fd258, [%rd29+104];
	ld.shared.f64 	%fd259, [%r203+104];
	fma.rn.f64 	%fd260, %fd460, %fd258, %fd259;
	st.shared.f64 	[%r203+104], %fd260;
	ld.global.f64 	%fd261, [%rd29+112];
	ld.shared.f64 	%fd262, [%r203+112];
	fma.rn.f64 	%fd263, %fd460, %fd261, %fd262;
	st.shared.f64 	[%r203+112], %fd263;
	ld.global.f64 	%fd264, [%rd29+120];
	ld.shared.f64 	%fd265, [%r203+120];
	fma.rn.f64 	%fd266, %fd460, %fd264, %fd265;
	st.shared.f64 	[%r203+120], %fd266;
	add.s32 	%r345, %r345, 16;
	setp.ne.s32 	%p100, %r345, %r25;
	mov.u32 	%r347, %r25;
	@%p100 bra 	$L__BB0_72;
$L__BB0_73:
	setp.eq.s32 	%p101, %r22, 0;
	@%p101 bra 	$L__BB0_83;
	add.s32 	%r204, %r22, -1;
	setp.lt.u32 	%p102, %r204, 7;
	@%p102 bra 	$L__BB0_76;
	add.s32 	%r205, %r347, %r55;
	mul.wide.s32 	%rd30, %r205, 8;
	add.s64 	%rd31, %rd1, %rd30;
	ld.global.f64 	%fd267, [%rd31];
	add.s32 	%r206, %r347, %r14;
	shl.b32 	%r207, %r206, 3;
	mov.u32 	%r208, s;
	add.s32 	%r209, %r208, %r207;
	ld.shared.f64 	%fd268, [%r209];
	fma.rn.f64 	%fd269, %fd460, %fd267, %fd268;
	st.shared.f64 	[%r209], %fd269;
	ld.global.f64 	%fd270, [%rd31+8];
	ld.shared.f64 	%fd271, [%r209+8];
	fma.rn.f64 	%fd272, %fd460, %fd270, %fd271;
	st.shared.f64 	[%r209+8], %fd272;
	ld.global.f64 	%fd273, [%rd31+16];
	ld.shared.f64 	%fd274, [%r209+16];
	fma.rn.f64 	%fd275, %fd460, %fd273, %fd274;
	st.shared.f64 	[%r209+16], %fd275;
	ld.global.f64 	%fd276, [%rd31+24];
	ld.shared.f64 	%fd277, [%r209+24];
	fma.rn.f64 	%fd278, %fd460, %fd276, %fd277;
	st.shared.f64 	[%r209+24], %fd278;
	ld.global.f64 	%fd279, [%rd31+32];
	ld.shared.f64 	%fd280, [%r209+32];
	fma.rn.f64 	%fd281, %fd460, %fd279, %fd280;
	st.shared.f64 	[%r209+32], %fd281;
	ld.global.f64 	%fd282, [%rd31+40];
	ld.shared.f64 	%fd283, [%r209+40];
	fma.rn.f64 	%fd284, %fd460, %fd282, %fd283;
	st.shared.f64 	[%r209+40], %fd284;
	ld.global.f64 	%fd285, [%rd31+48];
	ld.shared.f64 	%fd286, [%r209+48];
	fma.rn.f64 	%fd287, %fd460, %fd285, %fd286;
	st.shared.f64 	[%r209+48], %fd287;
	ld.global.f64 	%fd288, [%rd31+56];
	ld.shared.f64 	%fd289, [%r209+56];
	fma.rn.f64 	%fd290, %fd460, %fd288, %fd289;
	st.shared.f64 	[%r209+56], %fd290;
	add.s32 	%r347, %r347, 8;
$L__BB0_76:
	setp.eq.s32 	%p103, %r23, 0;
	@%p103 bra 	$L__BB0_83;
	add.s32 	%r210, %r23, -1;
	setp.lt.u32 	%p104, %r210, 3;
	@%p104 bra 	$L__BB0_79;
	add.s32 	%r211, %r347, %r55;
	mul.wide.s32 	%rd32, %r211, 8;
	add.s64 	%rd33, %rd1, %rd32;
	ld.global.f64 	%fd291, [%rd33];
	add.s32 	%r212, %r347, %r14;
	shl.b32 	%r213, %r212, 3;
	mov.u32 	%r214, s;
	add.s32 	%r215, %r214, %r213;
	ld.shared.f64 	%fd292, [%r215];
	fma.rn.f64 	%fd293, %fd460, %fd291, %fd292;
	st.shared.f64 	[%r215], %fd293;
	ld.global.f64 	%fd294, [%rd33+8];
	ld.shared.f64 	%fd295, [%r215+8];
	fma.rn.f64 	%fd296, %fd460, %fd294, %fd295;
	st.shared.f64 	[%r215+8], %fd296;
	ld.global.f64 	%fd297, [%rd33+16];
	ld.shared.f64 	%fd298, [%r215+16];
	fma.rn.f64 	%fd299, %fd460, %fd297, %fd298;
	st.shared.f64 	[%r215+16], %fd299;
	ld.global.f64 	%fd300, [%rd33+24];
	ld.shared.f64 	%fd301, [%r215+24];
	fma.rn.f64 	%fd302, %fd460, %fd300, %fd301;
	st.shared.f64 	[%r215+24], %fd302;
	add.s32 	%r347, %r347, 4;
$L__BB0_79:
	setp.eq.s32 	%p105, %r24, 0;
	@%p105 bra 	$L__BB0_83;
	setp.eq.s32 	%p106, %r24, 1;
	add.s32 	%r216, %r347, %r55;
	mul.wide.s32 	%rd34, %r216, 8;
	add.s64 	%rd7, %rd1, %rd34;
	ld.global.f64 	%fd303, [%rd7];
	add.s32 	%r217, %r347, %r14;
	shl.b32 	%r218, %r217, 3;
	mov.u32 	%r219, s;
	add.s32 	%r63, %r219, %r218;
	ld.shared.f64 	%fd304, [%r63];
	fma.rn.f64 	%fd305, %fd460, %fd303, %fd304;
	st.shared.f64 	[%r63], %fd305;
	@%p106 bra 	$L__BB0_83;
	setp.eq.s32 	%p107, %r24, 2;
	ld.global.f64 	%fd306, [%rd7+8];
	ld.shared.f64 	%fd307, [%r63+8];
	fma.rn.f64 	%fd308, %fd460, %fd306, %fd307;
	st.shared.f64 	[%r63+8], %fd308;
	@%p107 bra 	$L__BB0_83;
	ld.global.f64 	%fd309, [%rd7+16];
	ld.shared.f64 	%fd310, [%r63+16];
	fma.rn.f64 	%fd311, %fd460, %fd309, %fd310;
	st.shared.f64 	[%r63+16], %fd311;
$L__BB0_83:
	ld.shared.f64 	%fd312, [%r15];
	add.f64 	%fd313, %fd460, %fd312;
	st.shared.f64 	[%r15], %fd313;
	add.s32 	%r342, %r342, 1;
	setp.ne.s32 	%p108, %r342, %r335;
	@%p108 bra 	$L__BB0_22;
$L__BB0_84:
	setp.lt.u32 	%p109, %r2, 2;
	bar.sync 	0;
	@%p109 bra 	$L__BB0_101;
	mov.u32 	%r349, %r2;
$L__BB0_86:
	shr.u32 	%r66, %r349, 1;
	setp.ge.u32 	%p110, %r1, %r66;
	@%p110 bra 	$L__BB0_100;
	setp.lt.s32 	%p111, %r87, 1;
	@%p111 bra 	$L__BB0_99;
	setp.lt.u32 	%p112, %r21, 7;
	add.s32 	%r221, %r66, %r1;
	mul.lo.s32 	%r67, %r221, %r87;
	mov.b32 	%r352, 0;
	@%p112 bra 	$L__BB0_91;
	mov.b32 	%r350, 0;
$L__BB0_90:
	.pragma "nounroll";
	add.s32 	%r223, %r350, %r67;
	shl.b32 	%r224, %r223, 3;
	mov.u32 	%r225, s;
	add.s32 	%r226, %r225, %r224;
	ld.shared.f64 	%fd314, [%r226];
	add.s32 	%r227, %r350, %r14;
	shl.b32 	%r228, %r227, 3;
	add.s32 	%r229, %r225, %r228;
	ld.shared.f64 	%fd315, [%r229];
	add.f64 	%fd316, %fd314, %fd315;
	st.shared.f64 	[%r229], %fd316;
	ld.shared.f64 	%fd317, [%r226+8];
	ld.shared.f64 	%fd318, [%r229+8];
	add.f64 	%fd319, %fd317, %fd318;
	st.shared.f64 	[%r229+8], %fd319;
	ld.shared.f64 	%fd320, [%r226+16];
	ld.shared.f64 	%fd321, [%r229+16];
	add.f64 	%fd322, %fd320, %fd321;
	st.shared.f64 	[%r229+16], %fd322;
	ld.shared.f64 	%fd323, [%r226+24];
	ld.shared.f64 	%fd324, [%r229+24];
	add.f64 	%fd325, %fd323, %fd324;
	st.shared.f64 	[%r229+24], %fd325;
	ld.shared.f64 	%fd326, [%r226+32];
	ld.shared.f64 	%fd327, [%r229+32];
	add.f64 	%fd328, %fd326, %fd327;
	st.shared.f64 	[%r229+32], %fd328;
	ld.shared.f64 	%fd329, [%r226+40];
	ld.shared.f64 	%fd330, [%r229+40];
	add.f64 	%fd331, %fd329, %fd330;
	st.shared.f64 	[%r229+40], %fd331;
	ld.shared.f64 	%fd332, [%r226+48];
	ld.shared.f64 	%fd333, [%r229+48];
	add.f64 	%fd334, %fd332, %fd333;
	st.shared.f64 	[%r229+48], %fd334;
	ld.shared.f64 	%fd335, [%r226+56];
	ld.shared.f64 	%fd336, [%r229+56];
	add.f64 	%fd337, %fd335, %fd336;
	st.shared.f64 	[%r229+56], %fd337;
	add.s32 	%r350, %r350, 8;
	setp.ne.s32 	%p113, %r350, %r27;
	mov.u32 	%r352, %r27;
	@%p113 bra 	$L__BB0_90;
$L__BB0_91:
	setp.eq.s32 	%p114, %r23, 0;
	@%p114 bra 	$L__BB0_99;
	add.s32 	%r230, %r23, -1;
	setp.lt.u32 	%p115, %r230, 3;
	@%p115 bra 	$L__BB0_94;
	add.s32 	%r231, %r352, %r67;
	shl.b32 	%r232, %r231, 3;
	mov.u32 	%r233, s;
	add.s32 	%r234, %r233, %r232;
	ld.shared.f64 	%fd338, [%r234];
	add.s32 	%r235, %r352, %r14;
	shl.b32 	%r236, %r235, 3;
	add.s32 	%r237, %r233, %r236;
	ld.shared.f64 	%fd339, [%r237];
	add.f64 	%fd340, %fd338, %fd339;
	st.shared.f64 	[%r237], %fd340;
	ld.shared.f64 	%fd341, [%r234+8];
	ld.shared.f64 	%fd342, [%r237+8];
	add.f64 	%fd343, %fd341, %fd342;
	st.shared.f64 	[%r237+8], %fd343;
	ld.shared.f64 	%fd344, [%r234+16];
	ld.shared.f64 	%fd345, [%r237+16];
	add.f64 	%fd346, %fd344, %fd345;
	st.shared.f64 	[%r237+16], %fd346;
	ld.shared.f64 	%fd347, [%r234+24];
	ld.shared.f64 	%fd348, [%r237+24];
	add.f64 	%fd349, %fd347, %fd348;
	st.shared.f64 	[%r237+24], %fd349;
	add.s32 	%r352, %r352, 4;
$L__BB0_94:
	setp.eq.s32 	%p116, %r24, 0;
	@%p116 bra 	$L__BB0_99;
	setp.eq.s32 	%p117, %r24, 1;
	@%p117 bra 	$L__BB0_97;
	add.s32 	%r238, %r352, %r67;
	shl.b32 	%r239, %r238, 3;
	mov.u32 	%r240, s;
	add.s32 	%r241, %r240, %r239;
	ld.shared.f64 	%fd350, [%r241];
	add.s32 	%r242, %r352, %r14;
	shl.b32 	%r243, %r242, 3;
	add.s32 	%r244, %r240, %r243;
	ld.shared.f64 	%fd351, [%r244];
	add.f64 	%fd352, %fd350, %fd351;
	st.shared.f64 	[%r244], %fd352;
	ld.shared.f64 	%fd353, [%r241+8];
	ld.shared.f64 	%fd354, [%r244+8];
	add.f64 	%fd355, %fd353, %fd354;
	st.shared.f64 	[%r244+8], %fd355;
	add.s32 	%r352, %r352, 2;
$L__BB0_97:
	and.b32  	%r245, %r87, 1;
	setp.eq.b32 	%p118, %r245, 1;
	not.pred 	%p119, %p118;
	@%p119 bra 	$L__BB0_99;
	add.s32 	%r246, %r352, %r67;
	shl.b32 	%r247, %r246, 3;
	mov.u32 	%r248, s;
	add.s32 	%r249, %r248, %r247;
	ld.shared.f64 	%fd356, [%r249];
	add.s32 	%r250, %r352, %r14;
	shl.b32 	%r251, %r250, 3;
	add.s32 	%r252, %r248, %r251;
	ld.shared.f64 	%fd357, [%r252];
	add.f64 	%fd358, %fd356, %fd357;
	st.shared.f64 	[%r252], %fd358;
$L__BB0_99:
	shl.b32 	%r253, %r66, 3;
	add.s32 	%r254, %r15, %r253;
	ld.shared.f64 	%fd359, [%r254];
	ld.shared.f64 	%fd360, [%r15];
	add.f64 	%fd361, %fd359, %fd360;
	st.shared.f64 	[%r15], %fd361;
$L__BB0_100:
	bar.sync 	0;
	setp.gt.u32 	%p120, %r349, 3;
	mov.u32 	%r349, %r66;
	@%p120 bra 	$L__BB0_86;
$L__BB0_101:
	setp.ge.s32 	%p121, %r1, %r87;
	@%p121 bra 	$L__BB0_103;
	shl.b32 	%r255, %r1, 3;
	mov.u32 	%r256, s;
	add.s32 	%r257, %r256, %r255;
	ld.shared.f64 	%fd362, [%r257];
	ld.shared.f64 	%fd363, [%r13];
	div.rn.f64 	%fd364, %fd362, %fd363;
	st.shared.f64 	[%r257], %fd364;
$L__BB0_103:
	setp.ne.s32 	%p122, %r1, 0;
	bar.sync 	0;
	@%p122 bra 	$L__BB0_149;
	setp.lt.s32 	%p123, %r87, 1;
	mov.f64 	%fd471, 0d0000000000000000;
	@%p123 bra 	$L__BB0_147;
	setp.lt.u32 	%p124, %r21, 3;
	mov.f64 	%fd471, 0d0000000000000000;
	mov.b32 	%r355, 0;
	@%p124 bra 	$L__BB0_128;
	mov.f64 	%fd471, 0d0000000000000000;
	mov.b32 	%r354, 0;
$L__BB0_107:
	setp.lt.s32 	%p125, %r17, 0;
	setp.eq.s32 	%p126, %r18, 1062207488;
	add.s32 	%r260, %r354, %r16;
	mul.wide.u32 	%rd35, %r260, 8;
	add.s64 	%rd8, %rd2, %rd35;
	ld.global.f64 	%fd369, [%rd8];
	shl.b32 	%r261, %r354, 3;
	mov.u32 	%r262, s;
	add.s32 	%r76, %r262, %r261;
	ld.shared.f64 	%fd370, [%r76];
	sub.f64 	%fd61, %fd369, %fd370;
	{
	.reg .b32 %temp; 
	mov.b64 	{%temp, %r77}, %fd61;
	}
	abs.f64 	%fd62, %fd61;
	{ // callseq 7, 0
	.param .b64 param0;
	st.param.f64 	[param0], %fd62;
	.param .b64 retval0;
	call.uni (retval0), 
	__internal_accurate_pow, 
	(
	param0
	);
	ld.param.f64 	%fd371, [retval0];
	} // callseq 7
	setp.lt.s32 	%p128, %r77, 0;
	neg.f64 	%fd373, %fd371;
	selp.f64 	%fd374, %fd373, %fd371, %p126;
	selp.f64 	%fd375, %fd374, %fd371, %p128;
	setp.eq.f64 	%p129, %fd61, 0d0000000000000000;
	selp.b32 	%r263, %r77, 0, %p126;
	or.b32  	%r264, %r263, 2146435072;
	selp.b32 	%r265, %r264, %r263, %p125;
	mov.b32 	%r266, 0;
	mov.b64 	%fd376, {%r266, %r265};
	selp.f64 	%fd462, %fd376, %fd375, %p129;
	add.f64 	%fd377, %fd61, 0d4000000000000000;
	{
	.reg .b32 %temp; 
	mov.b64 	{%temp, %r267}, %fd377;
	}
	and.b32  	%r268, %r267, 2146435072;
	setp.ne.s32 	%p130, %r268, 2146435072;
	@%p130 bra 	$L__BB0_112;
	setp.num.f64 	%p131, %fd61, %fd61;
	@%p131 bra 	$L__BB0_110;
	mov.f64 	%fd378, 0d4000000000000000;
	add.rn.f64 	%fd462, %fd61, %fd378;
	bra.uni 	$L__BB0_112;
$L__BB0_110:
	setp.neu.f64 	%p132, %fd62, 0d7FF0000000000000;
	@%p132 bra 	$L__BB0_112;
	selp.b32 	%r269, %r20, %r19, %p1;
	selp.b32 	%r270, %r269, %r19, %p128;
	mov.b32 	%r271, 0;
	mov.b64 	%fd462, {%r271, %r270};
$L__BB0_112:
	setp.eq.f64 	%p137, %fd61, 0d3FF0000000000000;
	selp.f64 	%fd379, 0d3FF0000000000000, %fd462, %p137;
	add.f64 	%fd67, %fd471, %fd379;
	ld.global.f64 	%fd380, [%rd8+8];
	ld.shared.f64 	%fd381, [%r76+8];
	sub.f64 	%fd68, %fd380, %fd381;
	{
	.reg .b32 %temp; 
	mov.b64 	{%temp, %r78}, %fd68;
	}
	abs.f64 	%fd69, %fd68;
	{ // callseq 8, 0
	.param .b64 param0;
	st.param.f64 	[param0], %fd69;
	.param .b64 retval0;
	call.uni (retval0), 
	__internal_accurate_pow, 
	(
	param0
	);
	ld.param.f64 	%fd382, [retval0];
	} // callseq 8
	setp.lt.s32 	%p138, %r78, 0;
	neg.f64 	%fd384, %fd382;
	selp.f64 	%fd385, %fd384, %fd382, %p126;
	selp.f64 	%fd386, %fd385, %fd382, %p138;
	setp.eq.f64 	%p139, %fd68, 0d0000000000000000;
	selp.b32 	%r272, %r78, 0, %p126;
	or.b32  	%r273, %r272, 2146435072;
	selp.b32 	%r274, %r273, %r272, %p125;
	mov.b32 	%r275, 0;
	mov.b64 	%fd387, {%r275, %r274};
	selp.f64 	%fd463, %fd387, %fd386, %p139;
	add.f64 	%fd388, %fd68, 0d4000000000000000;
	{
	.reg .b32 %temp; 
	mov.b64 	{%temp, %r276}, %fd388;
	}
	and.b32  	%r277, %r276, 2146435072;
	setp.ne.s32 	%p140, %r277, 2146435072;
	@%p140 bra 	$L__BB0_117;
	setp.nan.f64 	%p141, %fd68, %fd68;
	@%p141 bra 	$L__BB0_116;
	setp.neu.f64 	%p142, %fd69, 0d7FF0000000000000;
	@%p142 bra 	$L__BB0_117;
	selp.b32 	%r278, %r20, %r19, %p1;
	selp.b32 	%r279, %r278, %r19, %p138;
	mov.b32 	%r280, 0;
	mov.b64 	%fd463, {%r280, %r279};
	bra.uni 	$L__BB0_117;
$L__BB0_116:
	mov.f64 	%fd389, 0d4000000000000000;
	add.rn.f64 	%fd463, %fd68, %fd389;
$L__BB0_117:
	setp.eq.f64 	%p147, %fd68, 0d3FF0000000000000;
	selp.f64 	%fd390, 0d3FF0000000000000, %fd463, %p147;
	add.f64 	%fd74, %fd67, %fd390;
	ld.global.f64 	%fd391, [%rd8+16];
	ld.shared.f64 	%fd392, [%r76+16];
	sub.f64 	%fd75, %fd391, %fd392;
	{
	.reg .b32 %temp; 
	mov.b64 	{%temp, %r79}, %fd75;
	}
	abs.f64 	%fd76, %fd75;
	{ // callseq 9, 0
	.param .b64 param0;
	st.param.f64 	[param0], %fd76;
	.param .b64 retval0;
	call.uni (retval0), 
	__internal_accurate_pow, 
	(
	param0
	);
	ld.param.f64 	%fd393, [retval0];
	} // callseq 9
	setp.lt.s32 	%p148, %r79, 0;
	neg.f64 	%fd395, %fd393;
	selp.f64 	%fd396, %fd395, %fd393, %p126;
	selp.f64 	%fd397, %fd396, %fd393, %p148;
	setp.eq.f64 	%p149, %fd75, 0d0000000000000000;
	selp.b32 	%r281, %r79, 0, %p126;
	or.b32  	%r282, %r281, 2146435072;
	selp.b32 	%r283, %r282, %r281, %p125;
	mov.b32 	%r284, 0;
	mov.b64 	%fd398, {%r284, %r283};
	selp.f64 	%fd464, %fd398, %fd397, %p149;
	add.f64 	%fd399, %fd75, 0d4000000000000000;
	{
	.reg .b32 %temp; 
	mov.b64 	{%temp, %r285}, %fd399;
	}
	and.b32  	%r286, %r285, 2146435072;
	setp.ne.s32 	%p150, %r286, 2146435072;
	@%p150 bra 	$L__BB0_122;
	setp.nan.f64 	%p151, %fd75, %fd75;
	@%p151 bra 	$L__BB0_121;
	setp.neu.f64 	%p152, %fd76, 0d7FF0000000000000;
	@%p152 bra 	$L__BB0_122;
	selp.b32 	%r287, %r20, %r19, %p1;
	selp.b32 	%r288, %r287, %r19, %p148;
	mov.b32 	%r289, 0;
	mov.b64 	%fd464, {%r289, %r288};
	bra.uni 	$L__BB0_122;
$L__BB0_121:
	mov.f64 	%fd400, 0d4000000000000000;
	add.rn.f64 	%fd464, %fd75, %fd400;
$L__BB0_122:
	setp.eq.f64 	%p157, %fd75, 0d3FF0000000000000;
	selp.f64 	%fd401, 0d3FF0000000000000, %fd464, %p157;
	add.f64 	%fd81, %fd74, %fd401;
	ld.global.f64 	%fd402, [%rd8+24];
	ld.shared.f64 	%fd403, [%r76+24];
	sub.f64 	%fd82, %fd402, %fd403;
	{
	.reg .b32 %temp; 
	mov.b64 	{%temp, %r80}, %fd82;
	}
	abs.f64 	%fd83, %fd82;
	{ // callseq 10, 0
	.param .b64 param0;
	st.param.f64 	[param0], %fd83;
	.param .b64 retval0;
	call.uni (retval0), 
	__internal_accurate_pow, 
	(
	param0
	);
	ld.param.f64 	%fd404, [retval0];
	} // callseq 10
	setp.lt.s32 	%p158, %r80, 0;
	neg.f64 	%fd406, %fd404;
	selp.f64 	%fd407, %fd406, %fd404, %p126;
	selp.f64 	%fd408, %fd407, %fd404, %p158;
	setp.eq.f64 	%p159, %fd82, 0d0000000000000000;
	selp.b32 	%r290, %r80, 0, %p126;
	or.b32  	%r291, %r290, 2146435072;
	selp.b32 	%r292, %r291, %r290, %p125;
	mov.b32 	%r293, 0;
	mov.b64 	%fd409, {%r293, %r292};
	selp.f64 	%fd465, %fd409, %fd408, %p159;
	add.f64 	%fd410, %fd82, 0d4000000000000000;
	{
	.reg .b32 %temp; 
	mov.b64 	{%temp, %r294}, %fd410;
	}
	and.b32  	%r295, %r294, 2146435072;
	setp.ne.s32 	%p160, %r295, 2146435072;
	@%p160 bra 	$L__BB0_127;
	setp.nan.f64 	%p161, %fd82, %fd82;
	@%p161 bra 	$L__BB0_126;
	setp.neu.f64 	%p162, %fd83, 0d7FF0000000000000;
	@%p162 bra 	$L__BB0_127;
	selp.b32 	%r296, %r20, %r19, %p1;
	selp.b32 	%r297, %r296, %r19, %p158;
	mov.b32 	%r298, 0;
	mov.b64 	%fd465, {%r298, %r297};
	bra.uni 	$L__BB0_127;
$L__BB0_126:
	mov.f64 	%fd411, 0d4000000000000000;
	add.rn.f64 	%fd465, %fd82, %fd411;
$L__BB0_127:
	setp.eq.f64 	%p164, %fd82, 0d3FF0000000000000;
	selp.f64 	%fd412, 0d3FF0000000000000, %fd465, %p164;
	add.f64 	%fd471, %fd81, %fd412;
	add.s32 	%r354, %r354, 4;
	setp.ne.s32 	%p165, %r354, %r26;
	mov.u32 	%r355, %r26;
	@%p165 bra 	$L__BB0_107;
$L__BB0_128:
	setp.eq.s32 	%p166, %r24, 0;
	@%p166 bra 	$L__BB0_147;
	setp.lt.s32 	%p167, %r17, 0;
	setp.eq.s32 	%p168, %r18, 1062207488;
	add.s32 	%r299, %r355, %r16;
	mul.wide.u32 	%rd36, %r299, 8;
	add.s64 	%rd37, %rd2, %rd36;
	ld.global.f64 	%fd413, [%rd37];
	shl.b32 	%r300, %r355, 3;
	mov.u32 	%r301, s;
	add.s32 	%r83, %r301, %r300;
	ld.shared.f64 	%fd414, [%r83];
	sub.f64 	%fd91, %fd413, %fd414;
	{
	.reg .b32 %temp; 
	mov.b64 	{%temp, %r84}, %fd91;
	}
	abs.f64 	%fd92, %fd91;
	{ // callseq 11, 0
	.param .b64 param0;
	st.param.f64 	[param0], %fd92;
	.param .b64 retval0;
	call.uni (retval0), 
	__internal_accurate_pow, 
	(
	param0
	);
	ld.param.f64 	%fd415, [retval0];
	} // callseq 11
	setp.lt.s32 	%p170, %r84, 0;
	neg.f64 	%fd417, %fd415;
	selp.f64 	%fd418, %fd417, %fd415, %p168;
	selp.f64 	%fd419, %fd418, %fd415, %p170;
	setp.eq.f64 	%p171, %fd91, 0d0000000000000000;
	selp.b32 	%r302, %r84, 0, %p168;
	or.b32  	%r303, %r302, 2146435072;
	selp.b32 	%r304, %r303, %r302, %p167;
	mov.b32 	%r305, 0;
	mov.b64 	%fd420, {%r305, %r304};
	selp.f64 	%fd468, %fd420, %fd419, %p171;
	add.f64 	%fd421, %fd91, 0d4000000000000000;
	{
	.reg .b32 %temp; 
	mov.b64 	{%temp, %r306}, %fd421;
	}
	and.b32  	%r307, %r306, 2146435072;
	setp.ne.s32 	%p172, %r307, 2146435072;
	@%p172 bra 	$L__BB0_134;
	setp.nan.f64 	%p173, %fd91, %fd91;
	@%p173 bra 	$L__BB0_133;
	setp.neu.f64 	%p174, %fd92, 0d7FF0000000000000;
	@%p174 bra 	$L__BB0_134;
	selp.b32 	%r308, %r20, %r19, %p1;
	selp.b32 	%r309, %r308, %r19, %p170;
	mov.b32 	%r310, 0;
	mov.b64 	%fd468, {%r310, %r309};
	bra.uni 	$L__BB0_134;
$L__BB0_133:
	mov.f64 	%fd422, 0d4000000000000000;
	add.rn.f64 	%fd468, %fd91, %fd422;
$L__BB0_134:
	setp.eq.s32 	%p176, %r24, 1;
	setp.eq.f64 	%p177, %fd91, 0d3FF0000000000000;
	selp.f64 	%fd423, 0d3FF0000000000000, %fd468, %p177;
	add.f64 	%fd471, %fd471, %fd423;
	@%p176 bra 	$L__BB0_147;
	setp.lt.s32 	%p178, %r17, 0;
	setp.eq.s32 	%p179, %r18, 1062207488;
	cvt.u64.u32 	%rd38, %r16;
	cvt.u64.u32 	%rd39, %r355;
	add.s64 	%rd40, %rd39, %rd38;
	shl.b64 	%rd41, %rd40, 3;
	add.s64 	%rd9, %rd2, %rd41;
	ld.global.f64 	%fd424, [%rd9+8];
	ld.shared.f64 	%fd425, [%r83+8];
	sub.f64 	%fd98, %fd424, %fd425;
	{
	.reg .b32 %temp; 
	mov.b64 	{%temp, %r85}, %fd98;
	}
	abs.f64 	%fd99, %fd98;
	{ // callseq 12, 0
	.param .b64 param0;
	st.param.f64 	[param0], %fd99;
	.param .b64 retval0;
	call.uni (retval0), 
	__internal_accurate_pow, 
	(
	param0
	);
	ld.param.f64 	%fd426, [retval0];
	} // callseq 12
	setp.lt.s32 	%p181, %r85, 0;
	neg.f64 	%fd428, %fd426;
	selp.f64 	%fd429, %fd428, %fd426, %p179;
	selp.f64 	%fd430, %fd429, %fd426, %p181;
	setp.eq.f64 	%p182, %fd98, 0d0000000000000000;
	selp.b32 	%r311, %r85, 0, %p179;
	or.b32  	%r312, %r311, 2146435072;
	selp.b32 	%r313, %r312, %r311, %p178;
	mov.b32 	%r314, 0;
	mov.b64 	%fd431, {%r314, %r313};
	selp.f64 	%fd469, %fd431, %fd430, %p182;
	add.f64 	%fd432, %fd98, 0d4000000000000000;
	{
	.reg .b32 %temp; 
	mov.b64 	{%temp, %r315}, %fd432;
	}
	and.b32  	%r316, %r315, 2146435072;
	setp.ne.s32 	%p183, %r316, 2146435072;
	@%p183 bra 	$L__BB0_140;
	setp.nan.f64 	%p184, %fd98, %fd98;
	@%p184 bra 	$L__BB0_139;
	setp.neu.f64 	%p185, %fd99, 0d7FF0000000000000;
	@%p185 bra 	$L__BB0_140;
	selp.b32 	%r317, %r20, %r19, %p1;
	selp.b32 	%r318, %r317, %r19, %p181;
	mov.b32 	%r319, 0;
	mov.b64 	%fd469, {%r319, %r318};
	bra.uni 	$L__BB0_140;
$L__BB0_139:
	mov.f64 	%fd433, 0d4000000000000000;
	add.rn.f64 	%fd469, %fd98, %fd433;
$L__BB0_140:
	setp.eq.s32 	%p187, %r24, 2;
	setp.eq.f64 	%p188, %fd98, 0d3FF0000000000000;
	selp.f64 	%fd434, 0d3FF0000000000000, %fd469, %p188;
	add.f64 	%fd471, %fd471, %fd434;
	@%p187 bra 	$L__BB0_147;
	ld.global.f64 	%fd435, [%rd9+16];
	ld.shared.f64 	%fd436, [%r83+16];
	sub.f64 	%fd105, %fd435, %fd436;
	{
	.reg .b32 %temp; 
	mov.b64 	{%temp, %r86}, %fd105;
	}
	abs.f64 	%fd106, %fd105;
	{ // callseq 13, 0
	.param .b64 param0;
	st.param.f64 	[param0], %fd106;
	.param .b64 retval0;
	call.uni (retval0), 
	__internal_accurate_pow, 
	(
	param0
	);
	ld.param.f64 	%fd437, [retval0];
	} // callseq 13
	setp.lt.s32 	%p192, %r86, 0;
	neg.f64 	%fd439, %fd437;
	selp.f64 	%fd440, %fd439, %fd437, %p179;
	selp.f64 	%fd441, %fd440, %fd437, %p192;
	setp.eq.f64 	%p193, %fd105, 0d0000000000000000;
	selp.b32 	%r320, %r86, 0, %p179;
	or.b32  	%r321, %r320, 2146435072;
	selp.b32 	%r322, %r321, %r320, %p178;
	mov.b32 	%r323, 0;
	mov.b64 	%fd442, {%r323, %r322};
	selp.f64 	%fd470, %fd442, %fd441, %p193;
	add.f64 	%fd443, %fd105, 0d4000000000000000;
	{
	.reg .b32 %temp; 
	mov.b64 	{%temp, %r324}, %fd443;
	}
	and.b32  	%r325, %r324, 2146435072;
	setp.ne.s32 	%p194, %r325, 2146435072;
	@%p194 bra 	$L__BB0_146;
	setp.nan.f64 	%p195, %fd105, %fd105;
	@%p195 bra 	$L__BB0_145;
	setp.neu.f64 	%p196, %fd106, 0d7FF0000000000000;
	@%p196 bra 	$L__BB0_146;
	setp.lt.s32 	%p197, %r86, 0;
	selp.b32 	%r326, %r20, %r19, %p1;
	selp.b32 	%r327, %r326, %r19, %p197;
	mov.b32 	%r328, 0;
	mov.b64 	%fd470, {%r328, %r327};
	bra.uni 	$L__BB0_146;
$L__BB0_145:
	mov.f64 	%fd444, 0d4000000000000000;
	add.rn.f64 	%fd470, %fd105, %fd444;
$L__BB0_146:
	setp.eq.f64 	%p198, %fd105, 0d3FF0000000000000;
	selp.f64 	%fd445, 0d3FF0000000000000, %fd470, %p198;
	add.f64 	%fd471, %fd471, %fd445;
$L__BB0_147:
	ld.param.f64 	%fd448, [_Z9meanshiftPdS_idd_param_3];
	sqrt.rn.f64 	%fd446, %fd471;
	setp.geu.f64 	%p199, %fd446, %fd448;
	@%p199 bra 	$L__BB0_149;
	mov.b32 	%r329, 1;
	st.shared.u32 	[_ZZ9meanshiftPdS_iddE8converge], %r329;
$L__BB0_149:
	setp.ge.s32 	%p200, %r1, %r87;
	bar.sync 	0;
	@%p200 bra 	$L__BB0_151;
	shl.b32 	%r330, %r1, 3;
	mov.u32 	%r331, s;
	add.s32 	%r332, %r331, %r330;
	ld.shared.f64 	%fd447, [%r332];
	add.s32 	%r333, %r16, %r1;
	mul.wide.u32 	%rd42, %r333, 8;
	add.s64 	%rd43, %rd2, %rd42;
	st.global.f64 	[%rd43], %fd447;
$L__BB0_151:
	bar.sync 	0;
	ld.shared.u32 	%r334, [_ZZ9meanshiftPdS_iddE8converge];
	setp.eq.s32 	%p201, %r334, 0;
	@%p201 bra 	$L__BB0_6;
	ret;

}
.func  (.param .b64 func_retval0) __internal_accurate_pow(
	.param .b64 __internal_accurate_pow_param_0
)
{
	.reg .pred 	%p<8>;
	.reg .b32 	%r<49>;
	.reg .b32 	%f<3>;
	.reg .b64 	%fd<109>;

	ld.param.f64 	%fd10, [__internal_accurate_pow_param_0];
	{
	.reg .b32 %temp; 
	mov.b64 	{%temp, %r46}, %fd10;
	}
	{
	.reg .b32 %temp; 
	mov.b64 	{%r45, %temp}, %fd10;
	}
	shr.u32 	%r47, %r46, 20;
	setp.gt.u32 	%p1, %r46, 1048575;
	@%p1 bra 	$L__BB1_2;
	mul.f64 	%fd11, %fd10, 0d4350000000000000;
	{
	.reg .b32 %temp; 
	mov.b64 	{%temp, %r46}, %fd11;
	}
	{
	.reg .b32 %temp; 
	mov.b64 	{%r45, %temp}, %fd11;
	}
	shr.u32 	%r16, %r46, 20;
	add.s32 	%r47, %r16, -54;
$L__BB1_2:
	add.s32 	%r48, %r47, -1023;
	and.b32  	%r17, %r46, -2146435073;
	or.b32  	%r18, %r17, 1072693248;
	mov.b64 	%fd107, {%r45, %r18};
	setp.lt.u32 	%p2, %r18, 1073127583;
	@%p2 bra 	$L__BB1_4;
	{
	.reg .b32 %temp; 
	mov.b64 	{%r19, %temp}, %fd107;
	}
	{
	.reg .b32 %temp; 
	mov.b64 	{%temp, %r20}, %fd107;
	}
	add.s32 	%r21, %r20, -1048576;
	mov.b64 	%fd107, {%r19, %r21};
	add.s32 	%r48, %r47, -1022;
$L__BB1_4:
	add.f64 	%fd12, %fd107, 0dBFF0000000000000;
	add.f64 	%fd13, %fd107, 0d3FF0000000000000;
	rcp.approx.ftz.f64 	%fd14, %fd13;
	neg.f64 	%fd15, %fd13;
	fma.rn.f64 	%fd16, %fd15, %fd14, 0d3FF0000000000000;
	fma.rn.f64 	%fd17, %fd16, %fd16, %fd16;
	fma.rn.f64 	%fd18, %fd17, %fd14, %fd14;
	mul.f64 	%fd19, %fd12, %fd18;
	fma.rn.f64 	%fd20, %fd12, %fd18, %fd19;
	mul.f64 	%fd21, %fd20, %fd20;
	fma.rn.f64 	%fd22, %fd21, 0d3EB0F5FF7D2CAFE2, 0d3ED0F5D241AD3B5A;
	fma.rn.f64 	%fd23, %fd22, %fd21, 0d3EF3B20A75488A3F;
	fma.rn.f64 	%fd24, %fd23, %fd21, 0d3F1745CDE4FAECD5;
	fma.rn.f64 	%fd25, %fd24, %fd21, 0d3F3C71C7258A578B;
	fma.rn.f64 	%fd26, %fd25, %fd21, 0d3F6249249242B910;
	fma.rn.f64 	%fd27, %fd26, %fd21, 0d3F89999999999DFB;
	sub.f64 	%fd28, %fd12, %fd20;
	add.f64 	%fd29, %fd28, %fd28;
	neg.f64 	%fd30, %fd20;
	fma.rn.f64 	%fd31, %fd30, %fd12, %fd29;
	mul.f64 	%fd32, %fd18, %fd31;
	fma.rn.f64 	%fd33, %fd21, %fd27, 0d3FB5555555555555;
	mov.f64 	%fd34, 0d3FB5555555555555;
	sub.f64 	%fd35, %fd34, %fd33;
	fma.rn.f64 	%fd36, %fd21, %fd27, %fd35;
	add.f64 	%fd37, %fd36, 0dBC46A4CB00B9E7B0;
	add.f64 	%fd38, %fd33, %fd37;
	sub.f64 	%fd39, %fd33, %fd38;
	add.f64 	%fd40, %fd37, %fd39;
	mul.rn.f64 	%fd41, %fd20, %fd20;
	neg.f64 	%fd42, %fd41;
	fma.rn.f64 	%fd43, %fd20, %fd20, %fd42;
	{
	.reg .b32 %temp; 
	mov.b64 	{%r22, %temp}, %fd32;
	}
	{
	.reg .b32 %temp; 
	mov.b64 	{%temp, %r23}, %fd32;
	}
	add.s32 	%r24, %r23, 1048576;
	mov.b64 	%fd44, {%r22, %r24};
	fma.rn.f64 	%fd45, %fd20, %fd44, %fd43;
	mul.rn.f64 	%fd46, %fd41, %fd20;
	neg.f64 	%fd47, %fd46;
	fma.rn.f64 	%fd48, %fd41, %fd20, %fd47;
	fma.rn.f64 	%fd49, %fd41, %fd32, %fd48;
	fma.rn.f64 	%fd50, %fd45, %fd20, %fd49;
	mul.rn.f64 	%fd51, %fd38, %fd46;
	neg.f64 	%fd52, %fd51;
	fma.rn.f64 	%fd53, %fd38, %fd46, %fd52;
	fma.rn.f64 	%fd54, %fd38, %fd50, %fd53;
	fma.rn.f64 	%fd55, %fd40, %fd46, %fd54;
	add.f64 	%fd56, %fd51, %fd55;
	sub.f64 	%fd57, %fd51, %fd56;
	add.f64 	%fd58, %fd55, %fd57;
	add.f64 	%fd59, %fd20, %fd56;
	sub.f64 	%fd60, %fd20, %fd59;
	add.f64 	%fd61, %fd56, %fd60;
	add.f64 	%fd62, %fd58, %fd61;
	add.f64 	%fd63, %fd32, %fd62;
	add.f64 	%fd64, %fd59, %fd63;
	sub.f64 	%fd65, %fd59, %fd64;
	add.f64 	%fd66, %fd63, %fd65;
	xor.b32  	%r25, %r48, -2147483648;
	mov.b32 	%r26, 1127219200;
	mov.b64 	%fd67, {%r25, %r26};
	mov.b32 	%r27, -2147483648;
	mov.b64 	%fd68, {%r27, %r26};
	sub.f64 	%fd69, %fd67, %fd68;
	fma.rn.f64 	%fd70, %fd69, 0d3FE62E42FEFA39EF, %fd64;
	fma.rn.f64 	%fd71, %fd69, 0dBFE62E42FEFA39EF, %fd70;
	sub.f64 	%fd72, %fd71, %fd64;
	sub.f64 	%fd73, %fd66, %fd72;
	fma.rn.f64 	%fd74, %fd69, 0d3C7ABC9E3B39803F, %fd73;
	add.f64 	%fd75, %fd70, %fd74;
	sub.f64 	%fd76, %fd70, %fd75;
	add.f64 	%fd77, %fd74, %fd76;
	mov.f64 	%fd78, 0d4000000000000000;
	{
	.reg .b32 %temp; 
	mov.b64 	{%temp, %r28}, %fd78;
	}
	{
	.reg .b32 %temp; 
	mov.b64 	{%r29, %temp}, %fd78;
	}
	shl.b32 	%r30, %r28, 1;
	setp.gt.u32 	%p3, %r30, -33554433;
	and.b32  	%r31, %r28, -15728641;
	selp.b32 	%r32, %r31, %r28, %p3;
	mov.b64 	%fd79, {%r29, %r32};
	mul.rn.f64 	%fd80, %fd75, %fd79;
	neg.f64 	%fd81, %fd80;
	fma.rn.f64 	%fd82, %fd75, %fd79, %fd81;
	fma.rn.f64 	%fd83, %fd77, %fd79, %fd82;
	add.f64 	%fd4, %fd80, %fd83;
	sub.f64 	%fd84, %fd80, %fd4;
	add.f64 	%fd5, %fd83, %fd84;
	fma.rn.f64 	%fd85, %fd4, 0d3FF71547652B82FE, 0d4338000000000000;
	{
	.reg .b32 %temp; 
	mov.b64 	{%r13, %temp}, %fd85;
	}
	mov.f64 	%fd86, 0dC338000000000000;
	add.rn.f64 	%fd87, %fd85, %fd86;
	fma.rn.f64 	%fd88, %fd87, 0dBFE62E42FEFA39EF, %fd4;
	fma.rn.f64 	%fd89, %fd87, 0dBC7ABC9E3B39803F, %fd88;
	fma.rn.f64 	%fd90, %fd89, 0d3E5ADE1569CE2BDF, 0d3E928AF3FCA213EA;
	fma.rn.f64 	%fd91, %fd90, %fd89, 0d3EC71DEE62401315;
	fma.rn.f64 	%fd92, %fd91, %fd89, 0d3EFA01997C89EB71;
	fma.rn.f64 	%fd93, %fd92, %fd89, 0d3F2A01A014761F65;
	fma.rn.f64 	%fd94, %fd93, %fd89, 0d3F56C16C1852B7AF;
	fma.rn.f64 	%fd95, %fd94, %fd89, 0d3F81111111122322;
	fma.rn.f64 	%fd96, %fd95, %fd89, 0d3FA55555555502A1;
	fma.rn.f64 	%fd97, %fd96, %fd89, 0d3FC5555555555511;
	fma.rn.f64 	%fd98, %fd97, %fd89, 0d3FE000000000000B;
	fma.rn.f64 	%fd99, %fd98, %fd89, 0d3FF0000000000000;
	fma.rn.f64 	%fd100, %fd99, %fd89, 0d3FF0000000000000;
	{
	.reg .b32 %temp; 
	mov.b64 	{%r14, %temp}, %fd100;
	}
	{
	.reg .b32 %temp; 
	mov.b64 	{%temp, %r15}, %fd100;
	}
	shl.b32 	%r33, %r13, 20;
	add.s32 	%r34, %r33, %r15;
	mov.b64 	%fd108, {%r14, %r34};
	{
	.reg .b32 %temp; 
	mov.b64 	{%temp, %r35}, %fd4;
	}
	mov.b32 	%f2, %r35;
	abs.f32 	%f1, %f2;
	setp.lt.f32 	%p4, %f1, 0f4086232B;
	@%p4 bra 	$L__BB1_7;
	setp.lt.f64 	%p5, %fd4, 0d0000000000000000;
	add.f64 	%fd101, %fd4, 0d7FF0000000000000;
	selp.f64 	%fd108, 0d0000000000000000, %fd101, %p5;
	setp.geu.f32 	%p6, %f1, 0f40874800;
	@%p6 bra 	$L__BB1_7;
	shr.u32 	%r36, %r13, 31;
	add.s32 	%r37, %r13, %r36;
	shr.s32 	%r38, %r37, 1;
	shl.b32 	%r39, %r38, 20;
	add.s32 	%r40, %r15, %r39;
	mov.b64 	%fd102, {%r14, %r40};
	sub.s32 	%r41, %r13, %r38;
	shl.b32 	%r42, %r41, 20;
	add.s32 	%r43, %r42, 1072693248;
	mov.b32 	%r44, 0;
	mov.b64 	%fd103, {%r44, %r43};
	mul.f64 	%fd108, %fd103, %fd102;
$L__BB1_7:
	abs.f64 	%fd104, %fd108;
	setp.eq.f64 	%p7, %fd104, 0d7FF0000000000000;
	fma.rn.f64 	%fd105, %fd108, %fd5, %fd108;
	selp.f64 	%fd106, %fd108, %fd105, %p7;
	st.param.f64 	[func_retval0], %fd106;
	ret;

}


// ===== COMPILED SASS (sm_100) =====

	.target	sm_100

	.elftype	@"ET_EXEC"


//--------------------- .note.nv.tkinfo           --------------------------
	.section	.note.nv.tkinfo,"",@"SHT_NOTE"
	.sectionflags	@"SHF_NOTE_NV_TKINFO"
	.tkinfo
        /*0018*/ 	.word	0x00000002
        /*0030*/ 	.string	""
        /*0030*/ 	.string	"ptxas"
        /*0030*/ 	.string	"Cuda compilation tools, release 13.0, V13.0.88"
        /*0030*/ 	.string	"Build cuda_13.0.r13.0/compiler.36424714_0"
        /*0030*/ 	.string	"-arch sm_100 -m 64 "



//--------------------- .note.nv.cuinfo           --------------------------
	.section	.note.nv.cuinfo,"",@"SHT_NOTE"
	.sectionflags	@"SHF_NOTE_NV_CUINFO"
        /*0018*/ 	.short	0x0002
        /*001a*/ 	.short	0x0064
        /*001c*/ 	.short	0x0082
	.zero		2


//--------------------- .nv.info                  --------------------------
	.section	.nv.info,"",@"SHT_CUDA_INFO"
	.align	4


	//----- nvinfo : EIATTR_REGCOUNT
	.align		4
        /*0000*/ 	.byte	0x04, 0x2f
        /*0002*/ 	.short	(.L_1 - .L_0)
	.align		4
.L_0:
        /*0004*/ 	.word	index@(_Z9meanshiftPdS_idd)
        /*0008*/ 	.word	0x0000002a


	//----- nvinfo : EIATTR_FRAME_SIZE
	.align		4
.L_1:
        /*000c*/ 	.byte	0x04, 0x11
        /*000e*/ 	.short	(.L_3 - .L_2)
	.align		4
.L_2:
        /*0010*/ 	.word	index@($_Z9meanshiftPdS_idd$__internal_accurate_pow)
        /*0014*/ 	.word	0x00000000


	//----- nvinfo : EIATTR_FRAME_SIZE
	.align		4
.L_3:
        /*0018*/ 	.byte	0x04, 0x11
        /*001a*/ 	.short	(.L_5 - .L_4)
	.align		4
.L_4:
        /*001c*/ 	.word	index@($__internal_1_$__cuda_sm20_dsqrt_rn_f64_mediumpath_v1)
        /*0020*/ 	.word	0x00000000


	//----- nvinfo : EIATTR_FRAME_SIZE
	.align		4
.L_5:
        /*0024*/ 	.byte	0x04, 0x11
        /*0026*/ 	.short	(.L_7 - .L_6)
	.align		4
.L_6:
        /*0028*/ 	.word	index@($__internal_0_$__cuda_sm20_div_rn_f64_full)
        /*002c*/ 	.word	0x00000000


	//----- nvinfo : EIATTR_FRAME_SIZE
	.align		4
.L_7:
        /*0030*/ 	.byte	0x04, 0x11
        /*0032*/ 	.short	(.L_9 - .L_8)
	.align		4
.L_8:
        /*0034*/ 	.word	index@(_Z9meanshiftPdS_idd)
        /*0038*/ 	.word	0x00000000


	//----- nvinfo : EIATTR_MIN_STACK_SIZE
	.align		4
.L_9:
        /*003c*/ 	.byte	0x04, 0x12
        /*003e*/ 	.short	(.L_11 - .L_10)
	.align		4
.L_10:
        /*0040*/ 	.word	index@(_Z9meanshiftPdS_idd)
        /*0044*/ 	.word	0x00000000
.L_11:


//--------------------- .nv.compat                --------------------------
	.section	.nv.compat,"",@"SHT_CUDA_COMPAT_INFO"
	.align	4
        /*0000*/ 	.byte	0x02, 0x09, 0x00, 0x00, 0x02, 0x02, 0x01, 0x00, 0x02, 0x05, 0x05, 0x00, 0x03, 0x07, 0x01, 0x01
        /*0010*/ 	.byte	0x02, 0x03, 0x00, 0x00, 0x02, 0x06, 0x01, 0x00, 0x04, 0x0b, 0x08, 0x00, 0x01, 0x00, 0x00, 0x00
        /*0020*/ 	.byte	0x00, 0x00, 0x00, 0x00


//--------------------- .nv.info._Z9meanshiftPdS_idd --------------------------
	.section	.nv.info._Z9meanshiftPdS_idd,"",@"SHT_CUDA_INFO"
	.sectionflags	@""
	.align	4


	//----- nvinfo : EIATTR_CUDA_API_VERSION
	.align		4
        /*0000*/ 	.byte	0x04, 0x37
        /*0002*/ 	.short	(.L_13 - .L_12)
.L_12:
        /*0004*/ 	.word	0x00000082


	//----- nvinfo : EIATTR_KPARAM_INFO
	.align		4
.L_13:
        /*0008*/ 	.byte	0x04, 0x17
        /*000a*/ 	.short	(.L_15 - .L_14)
.L_14:
        /*000c*/ 	.word	0x00000000
        /*0010*/ 	.short	0x0004
        /*0012*/ 	.short	0x0020
        /*0014*/ 	.byte	0x00, 0xf0, 0x21, 0x00


	//----- nvinfo : EIATTR_KPARAM_INFO
	.align		4
.L_15:
        /*0018*/ 	.byte	0x04, 0x17
        /*001a*/ 	.short	(.L_17 - .L_16)
.L_16:
        /*001c*/ 	.word	0x00000000
        /*0020*/ 	.short	0x0003
        /*0022*/ 	.short	0x0018
        /*0024*/ 	.byte	0x00, 0xf0, 0x21, 0x00


	//----- nvinfo : EIATTR_KPARAM_INFO
	.align		4
.L_17:
        /*0028*/ 	.byte	0x04, 0x17
        /*002a*/ 	.short	(.L_19 - .L_18)
.L_18:
        /*002c*/ 	.word	0x00000000
        /*0030*/ 	.short	0x0002
        /*0032*/ 	.short	0x0010
        /*0034*/ 	.byte	0x00, 0xf0, 0x11, 0x00


	//----- nvinfo : EIATTR_KPARAM_INFO
	.align		4
.L_19:
        /*0038*/ 	.byte	0x04, 0x17
        /*003a*/ 	.short	(.L_21 - .L_20)
.L_20:
        /*003c*/ 	.word	0x00000000
        /*0040*/ 	.short	0x0001
        /*0042*/ 	.short	0x0008
        /*0044*/ 	.byte	0x00, 0xf5, 0x21, 0x00


	//----- nvinfo : EIATTR_KPARAM_INFO
	.align		4
.L_21:
        /*0048*/ 	.byte	0x04, 0x17
        /*004a*/ 	.short	(.L_23 - .L_22)
.L_22:
        /*004c*/ 	.word	0x00000000
        /*0050*/ 	.short	0x0000
        /*0052*/ 	.short	0x0000
        /*0054*/ 	.byte	0x00, 0xf5, 0x21, 0x00


	//----- nvinfo : EIATTR_SPARSE_MMA_MASK
	.align		4
.L_23:
        /*0058*/ 	.byte	0x03, 0x50
        /*005a*/ 	.short	0x0000


	//----- nvinfo : EIATTR_MAXREG_COUNT
	.align		4
        /*005c*/ 	.byte	0x03, 0x1b
        /*005e*/ 	.short	0x00ff


	//----- nvinfo : EIATTR_NUM_BARRIERS
	.align		4
        /*0060*/ 	.byte	0x02, 0x4c
        /*0062*/ 	.byte	0x01
	.zero		1


	//----- nvinfo : EIATTR_MERCURY_ISA_VERSION
	.align		4
        /*0064*/ 	.byte	0x03, 0x5f
        /*0066*/ 	.short	0x0101


	//----- nvinfo : EIATTR_VRC_CTA_INIT_COUNT
	.align		4
        /*0068*/ 	.byte	0x02, 0x4a
	.zero		1
	.zero		1


	//----- nvinfo : EIATTR_EXIT_INSTR_OFFSETS
	.align		4
        /*006c*/ 	.byte	0x04, 0x1c
        /*006e*/ 	.short	(.L_25 - .L_24)


	//   ....[0]....
.L_24:
        /*0070*/ 	.word	0x00004a30


	//----- nvinfo : EIATTR_CRS_STACK_SIZE
	.align		4
.L_25:
        /*0074*/ 	.byte	0x04, 0x1e
        /*0076*/ 	.short	(.L_27 - .L_26)
.L_26:
        /*0078*/ 	.word	0x00000000


	//----- nvinfo : EIATTR_CBANK_PARAM_SIZE
	.align		4
.L_27:
        /*007c*/ 	.byte	0x03, 0x19
        /*007e*/ 	.short	0x0028


	//----- nvinfo : EIATTR_PARAM_CBANK
	.align		4
        /*0080*/ 	.byte	0x04, 0x0a
        /*0082*/ 	.short	(.L_29 - .L_28)
	.align		4
.L_28:
        /*0084*/ 	.word	index@(.nv.constant0._Z9meanshiftPdS_idd)
        /*0088*/ 	.short	0x0380
        /*008a*/ 	.short	0x0028


	//----- nvinfo : EIATTR_SW_WAR
	.align		4
.L_29:
        /*008c*/ 	.byte	0x04, 0x36
        /*008e*/ 	.short	(.L_31 - .L_30)
.L_30:
        /*0090*/ 	.word	0x00000008
.L_31:


//--------------------- .nv.callgraph             --------------------------
	.section	.nv.callgraph,"",@"SHT_CUDA_CALLGRAPH"
	.align	4
	.sectionentsize	8
	.align		4
        /*0000*/ 	.word	0x00000000
	.align		4
        /*0004*/ 	.word	0xffffffff
	.align		4
        /*0008*/ 	.word	0x00000000
	.align		4
        /*000c*/ 	.word	0xfffffffe
	.align		4
        /*0010*/ 	.word	0x00000000
	.align		4
        /*0014*/ 	.word	0xfffffffd
	.align		4
        /*0018*/ 	.word	0x00000000
	.align		4
        /*001c*/ 	.word	0xfffffffc


//--------------------- .text._Z9meanshiftPdS_idd --------------------------
	.section	.text._Z9meanshiftPdS_idd,"ax",@progbits
	.align	128
        .global         _Z9meanshiftPdS_idd
        .type           _Z9meanshiftPdS_idd,@function
        .size           _Z9meanshiftPdS_idd,(.L_x_107 - _Z9meanshiftPdS_idd)
        .other          _Z9meanshiftPdS_idd,@"STO_CUDA_ENTRY STV_DEFAULT"
_Z9meanshiftPdS_idd:
.text._Z9meanshiftPdS_idd:
[----:B------:R-:W-:Y:S01]  /*0000*/  LDC R1, c[0x0][0x37c] ;  /* 0x0000df00ff017b82 */ /* 0x000fe20000000800 */
[----:B------:R-:W0:Y:S01]  /*0010*/  LDCU UR6, c[0x0][0x370] ;  /* 0x00006e00ff0677ac */ /* 0x000e220008000800 */
[----:B------:R-:W1:Y:S01]  /*0020*/  LDCU UR14, c[0x0][0x360] ;  /* 0x00006c00ff0e77ac */ /* 0x000e620008000800 */
[----:B------:R-:W-:Y:S01]  /*0030*/  UMOV UR4, URZ ;  /* 0x000000ff00047c82 */ /* 0x000fe20008000000 */
[----:B-1----:R-:W1:Y:S01]  /*0040*/  I2F.U32.RP R0, UR14 ;  /* 0x0000000e00007d06 */ /* 0x002e620008209000 */
[----:B------:R-:W-:-:S07]  /*0050*/  UISETP.NE.U32.AND UP2, UPT, UR14, URZ, UPT ;  /* 0x000000ff0e00728c */ /* 0x000fce000bf45070 */
[----:B-1----:R-:W1:Y:S02]  /*0060*/  MUFU.RCP R0, R0 ;  /* 0x0000000000007308 */ /* 0x002e640000001000 */
[----:B-1----:R-:W-:-:S06]  /*0070*/  VIADD R2, R0, 0xffffffe ;  /* 0x0ffffffe00027836 */ /* 0x002fcc0000000000 */
[----:B------:R-:W1:Y:S02]  /*0080*/  F2I.FTZ.U32.TRUNC.NTZ R2, R2 ;  /* 0x0000000200027305 */ /* 0x000e64000021f000 */
[----:B-1----:R-:W-:Y:S02]  /*0090*/  R2UR UR5, R2 ;  /* 0x00000000020572ca */ /* 0x002fe400000e0000 */
[----:B------:R-:W1:Y:S11]  /*00a0*/  S2R R2, SR_TID.X ;  /* 0x0000000000027919 */ /* 0x000e760000002100 */
[----:B------:R-:W-:-:S04]  /*00b0*/  UIADD3 UR7, UPT, UPT, URZ, -UR5, URZ ;  /* 0x80000005ff077290 */ /* 0x000fc8000fffe0ff */
[----:B------:R-:W-:-:S04]  /*00c0*/  UIMAD UR7, UR7, UR14, URZ ;  /* 0x0000000e070772a4 */ /* 0x000fc8000f8e02ff */
[----:B------:R-:W-:-:S04]  /*00d0*/  UIMAD.WIDE.U32 UR4, UR5, UR7, UR4 ;  /* 0x00000007050472a5 */ /* 0x000fc8000f8e0004 */
[----:B0-----:R-:W-:-:S04]  /*00e0*/  UIMAD.WIDE.U32 UR4, UR5, UR6, URZ ;  /* 0x00000006050472a5 */ /* 0x001fc8000f8e00ff */
[----:B------:R-:W-:-:S04]  /*00f0*/  UIADD3 UR4, UPT, UPT, -UR5, URZ, URZ ;  /* 0x000000ff05047290 */ /* 0x000fc8000fffe1ff */
[----:B------:R-:W-:-:S04]  /*0100*/  UIMAD UR4, UR14, UR4, UR6 ;  /* 0x000000040e0472a4 */ /* 0x000fc8000f8e0206 */
[----:B------:R-:W-:-:S11]  /*0110*/  UISETP.GE.U32.AND UP0, UPT, UR4, UR14, UPT ;  /* 0x0000000e0400728c */ /* 0x000fd6000bf06070 */
[----:B------:R-:W-:Y:S02]  /*0120*/  @UP0 UIADD3 UR4, UPT, UPT, UR4, -UR14, URZ ;  /* 0x8000000e04040290 */ /* 0x000fe4000fffe0ff */
[----:B------:R-:W-:Y:S02]  /*0130*/  @UP0 UIADD3 UR5, UPT, UPT, UR5, 0x1, URZ ;  /* 0x0000000105050890 */ /* 0x000fe4000fffe0ff */
[----:B------:R-:W-:-:S11]  /*0140*/  UISETP.GE.U32.AND UP1, UPT, UR4, UR14, UPT ;  /* 0x0000000e0400728c */ /* 0x000fd6000bf26070 */
[----:B------:R-:W-:Y:S02]  /*0150*/  @UP1 UIADD3 UR5, UPT, UPT, UR5, 0x1, URZ ;  /* 0x0000000105051890 */ /* 0x000fe4000fffe0ff */
[----:B------:R-:W-:-:S04]  /*0160*/  @!UP2 ULOP3.LUT UR5, URZ, UR14, URZ, 0x33, !UPT ;  /* 0x0000000eff05a292 */ /* 0x000fc8000f8e33ff */
[----:B------:R-:W-:-:S04]  /*0170*/  UIADD3 UR4, UPT, UPT, -UR5, URZ, URZ ;  /* 0x000000ff05047290 */ /* 0x000fc8000fffe1ff */
[----:B------:R-:W-:-:S04]  /*0180*/  UIMAD UR4, UR14, UR4, UR6 ;  /* 0x000000040e0472a4 */ /* 0x000fc8000f8e0206 */
[----:B------:R-:W-:-:S09]  /*0190*/  UISETP.NE.AND UP0, UPT, UR4, URZ, UPT ;  /* 0x000000ff0400728c */ /* 0x000fd2000bf05270 */
[----:B-1----:R-:W-:Y:S05]  /*01a0*/  BRA.U !UP0, `(.L_x_0) ;  /* 0x0000000108207547 */ /* 0x002fea000b800000 */
[----:B------:R-:W-:Y:S01]  /*01b0*/  ISETP.GE.U32.AND P0, PT, R2, UR4, PT ;  /* 0x0000000402007c0c */ /* 0x000fe2000bf06070 */
[----:B------:R-:W-:Y:S02]  /*01c0*/  IMAD.U32 R4, RZ, RZ, UR5 ;  /* 0x00000005ff047e24 */ /* 0x000fe4000f8e00ff */
[----:B------:R-:W-:-:S10]  /*01d0*/  IMAD.U32 R5, RZ, RZ, UR4 ;  /* 0x00000004ff057e24 */ /* 0x000fd4000f8e00ff */
[----:B------:R-:W-:-:S05]  /*01e0*/  @!P0 IMAD R3, R2, UR5, R2 ;  /* 0x0000000502038c24 */ /* 0x000fca000f8e0202 */
[----:B------:R-:W-:Y:S01]  /*01f0*/  @!P0 IADD3 R4, PT, PT, R4, 0x1, R3 ;  /* 0x0000000104048810 */ /* 0x000fe20007ffe003 */
[----:B------:R-:W-:-:S04]  /*0200*/  @P0 IMAD R3, R2, UR5, R5 ;  /* 0x0000000502030c24 */ /* 0x000fc8000f8e0205 */
[----:B------:R-:W-:Y:S01]  /*0210*/  @P0 VIADD R4, R3, UR5 ;  /* 0x0000000503040c36 */ /* 0x000fe20008000000 */
[----:B------:R-:W-:Y:S06]  /*0220*/  BRA `(.L_x_1) ;  /* 0x0000000000087947 */ /* 0x000fec0003800000 */
.L_x_0:
[----:B------:R-:W-:-:S04]  /*0230*/  IMAD R3, R2, UR5, RZ ;  /* 0x0000000502037c24 */ /* 0x000fc8000f8e02ff */
[----:B------:R-:W-:-:S07]  /*0240*/  VIADD R4, R3, UR5 ;  /* 0x0000000503047c36 */ /* 0x000fce0008000000 */
.L_x_1:
[----:B------:R-:W0:Y:S01]  /*0250*/  S2UR UR7, SR_CgaCtaId ;  /* 0x00000000000779c3 */ /* 0x000e220000008800 */
[----:B------:R-:W-:Y:S01]  /*0260*/  UMOV UR4, 0x400 ;  /* 0x0000040000047882 */ /* 0x000fe20000000000 */
[----:B------:R-:W1:Y:S01]  /*0270*/  LDCU UR9, c[0x0][0x390] ;  /* 0x00007200ff0977ac */ /* 0x000e620008000800 */
[----:B------:R-:W2:Y:S05]  /*0280*/  LDCU.64 UR10, c[0x0][0x358] ;  /* 0x00006b00ff0a77ac */ /* 0x000eaa0008000a00 */
[----:B------:R-:W3:Y:S08]  /*0290*/  LDC.64 R6, c[0x0][0x3a0] ;  /* 0x0000e800ff067b82 */ /* 0x000ef00000000a00 */
[----:B------:R-:W4:Y:S01]  /*02a0*/  S2UR UR5, SR_CTAID.X ;  /* 0x00000000000579c3 */ /* 0x000f220000002500 */
[----:B-1----:R-:W-:-:S02]  /*02b0*/  UIMAD UR6, UR14, UR9, URZ ;  /* 0x000000090e0672a4 */ /* 0x002fc4000f8e02ff */
[----:B------:R-:W-:Y:S01]  /*02c0*/  IMAD R5, R2, UR9, RZ ;  /* 0x0000000902057c24 */ /* 0x000fe2000f8e02ff */
[----:B------:R-:W-:Y:S02]  /*02d0*/  UIADD3 UR15, UPT, UPT, UR9, -0x1, URZ ;  /* 0xffffffff090f7890 */ /* 0x000fe4000fffe0ff */
[----:B0-----:R-:W-:Y:S02]  /*02e0*/  ULEA UR8, UR7, UR4, 0x18 ;  /* 0x0000000407087291 */ /* 0x001fe4000f8ec0ff */
[----:B------:R-:W-:Y:S02]  /*02f0*/  UIADD3 UR4, UPT, UPT, UR4, 0x10, URZ ;  /* 0x0000001004047890 */ /* 0x000fe4000fffe0ff */
[----:B------:R-:W-:Y:S02]  /*0300*/  ULOP3.LUT UR16, UR9, 0xf, URZ, 0xc0, !UPT ;  /* 0x0000000f09107892 */ /* 0x000fe4000f8ec0ff */
[----:B------:R-:W-:Y:S01]  /*0310*/  ULEA UR4, UR7, UR4, 0x18 ;  /* 0x0000000407047291 */ /* 0x000fe2000f8ec0ff */
[----:B---3--:R-:W-:-:S02]  /*0320*/  DADD R6, R6, R6 ;  /* 0x0000000006067229 */ /* 0x008fc40000000006 */
[----:B------:R-:W-:Y:S01]  /*0330*/  STS [UR8], RZ ;  /* 0x000000ffff007988 */ /* 0x000fe20008000808 */
[----:B------:R-:W-:Y:S02]  /*0340*/  ULEA UR6, UR6, UR4, 0x3 ;  /* 0x0000000406067291 */ /* 0x000fe4000f8e18ff */
[----:B------:R-:W-:Y:S02]  /*0350*/  ULOP3.LUT UR17, UR9, 0x7, URZ, 0xc0, !UPT ;  /* 0x0000000709117892 */ /* 0x000fe4000f8ec0ff */
[----:B------:R-:W-:Y:S02]  /*0360*/  ULOP3.LUT UR18, UR9, 0x3, URZ, 0xc0, !UPT ;  /* 0x0000000309127892 */ /* 0x000fe4000f8ec0ff */
[----:B------:R-:W-:Y:S01]  /*0370*/  LEA R34, R2, UR6, 0x3 ;  /* 0x0000000602227c11 */ /* 0x000fe2000f8e18ff */
[----:B----4-:R-:W-:Y:S01]  /*0380*/  UIMAD UR5, UR5, UR9, URZ ;  /* 0x00000009050572a4 */ /* 0x010fe2000f8e02ff */
[----:B------:R-:W-:Y:S01]  /*0390*/  R2UR UR12, R6 ;  /* 0x00000000060c72ca */ /* 0x000fe200000e0000 */
[----:B------:R-:W-:Y:S01]  /*03a0*/  ULOP3.LUT UR7, UR9, 0x7ffffff0, URZ, 0xc0, !UPT ;  /* 0x7ffffff009077892 */ /* 0x000fe2000f8ec0ff */
[----:B------:R-:W-:Y:S01]  /*03b0*/  R2UR UR13, R7 ;  /* 0x00000000070d72ca */ /* 0x000fe200000e0000 */
[----:B------:R-:W-:-:S02]  /*03c0*/  ULOP3.LUT UR19, UR9, 0x7ffffffc, URZ, 0xc0, !UPT ;  /* 0x7ffffffc09137892 */ /* 0x000fc4000f8ec0ff */
[----:B--2---:R-:W-:-:S12]  /*03d0*/  ULOP3.LUT UR20, UR9, 0x7ffffff8, URZ, 0xc0, !UPT ;  /* 0x7ffffff809147892 */ /* 0x004fd8000f8ec0ff */
.L_x_93:
[----:B------:R-:W0:Y:S02]  /*03e0*/  LDCU UR8, c[0x0][0x390] ;  /* 0x00007200ff0877ac */ /* 0x000e240008000800 */
[----:B0-----:R-:W-:-:S09]  /*03f0*/  UISETP.GE.AND UP0, UPT, UR8, 0x1, UPT ;  /* 0x000000010800788c */ /* 0x001fd2000bf06270 */
[----:B----4-:R-:W-:Y:S05]  /*0400*/  BRA.U !UP0, `(.L_x_2) ;  /* 0x00000005084c7547 */ /* 0x010fea000b800000 */
[----:B------:R-:W-:Y:S01]  /*0410*/  UISETP.GE.U32.AND UP0, UPT, UR8, 0x10, UPT ;  /* 0x000000100800788c */ /* 0x000fe2000bf06070 */
[----:B------:R-:W-:-:S08]  /*0420*/  UMOV UR4, URZ ;  /* 0x000000ff00047c82 */ /* 0x000fd00008000000 */
[----:B------:R-:W-:Y:S05]  /*0430*/  BRA.U !UP0, `(.L_x_3) ;  /* 0x0000000108747547 */ /* 0x000fea000b800000 */
[----:B------:R-:W0:Y:S01]  /*0440*/  S2UR UR7, SR_CgaCtaId ;  /* 0x00000000000779c3 */ /* 0x000e220000008800 */
[----:B------:R-:W-:Y:S02]  /*0450*/  UMOV UR4, 0x400 ;  /* 0x0000040000047882 */ /* 0x000fe40000000000 */
[----:B------:R-:W-:-:S04]  /*0460*/  UIADD3 UR4, UPT, UPT, UR4, 0x10, URZ ;  /* 0x0000001004047890 */ /* 0x000fc8000fffe0ff */
[----:B0-----:R-:W-:Y:S02]  /*0470*/  ULEA UR4, UR7, UR4, 0x18 ;  /* 0x0000000407047291 */ /* 0x001fe4000f8ec0ff */
[----:B------:R-:W-:-:S04]  /*0480*/  ULOP3.LUT UR7, UR8, 0x7ffffff0, URZ, 0xc0, !UPT ;  /* 0x7ffffff008077892 */ /* 0x000fc8000f8ec0ff */
[----:B------:R-:W-:Y:S01]  /*0490*/  LEA R0, R5, UR4, 0x3 ;  /* 0x0000000405007c11 */ /* 0x000fe2000f8e18ff */
[----:B------:R-:W-:-:S04]  /*04a0*/  UIADD3 UR8, UPT, UPT, -UR7, URZ, URZ ;  /* 0x000000ff07087290 */ /* 0x000fc8000fffe1ff */
[----:B------:R-:W-:-:S08]  /*04b0*/  VIADD R0, R0, 0x40 ;  /* 0x0000004000007836 */ /* 0x000fd00000000000 */
.L_x_4:
[----:B------:R-:W-:Y:S01]  /*04c0*/  UIADD3 UR8, UPT, UPT, UR8, 0x10, URZ ;  /* 0x0000001008087890 */ /* 0x000fe2000fffe0ff */
[----:B------:R-:W-:Y:S03]  /*04d0*/  STS.64 [R0+-0x40], RZ ;  /* 0xffffc0ff00007388 */ /* 0x000fe60000000a00 */
[----:B------:R-:W-:Y:S01]  /*04e0*/  UISETP.NE.AND UP0, UPT, UR8, URZ, UPT ;  /* 0x000000ff0800728c */ /* 0x000fe2000bf05270 */
[----:B------:R-:W-:Y:S04]  /*04f0*/  STS.64 [R0+-0x38], RZ ;  /* 0xffffc8ff00007388 */ /* 0x000fe80000000a00 */
[----:B------:R-:W-:Y:S04]  /*0500*/  STS.64 [R0+-0x30], RZ ;  /* 0xffffd0ff00007388 */ /* 0x000fe80000000a00 */
[----:B------:R-:W-:Y:S04]  /*0510*/  STS.64 [R0+-0x28], RZ ;  /* 0xffffd8ff00007388 */ /* 0x000fe80000000a00 */
[----:B------:R-:W-:Y:S04]  /*0520*/  STS.64 [R0+-0x20], RZ ;  /* 0xffffe0ff00007388 */ /* 0x000fe80000000a00 */
[----:B------:R-:W-:Y:S04]  /*0530*/  STS.64 [R0+-0x18], RZ ;  /* 0xffffe8ff00007388 */ /* 0x000fe80000000a00 */
[----:B------:R-:W-:Y:S04]  /*0540*/  STS.64 [R0+-0x10], RZ ;  /* 0xfffff0ff00007388 */ /* 0x000fe80000000a00 */
[----:B------:R-:W-:Y:S04]  /*0550*/  STS.64 [R0+-0x8], RZ ;  /* 0xfffff8ff00007388 */ /* 0x000fe80000000a00 */
[----:B------:R-:W-:Y:S04]  /*0560*/  STS.64 [R0], RZ ;  /* 0x000000ff00007388 */ /* 0x000fe80000000a00 */
[----:B------:R-:W-:Y:S04]  /*0570*/  STS.64 [R0+0x8], RZ ;  /* 0x000008ff00007388 */ /* 0x000fe80000000a00 */
[----:B------:R-:W-:Y:S04]  /*0580*/  STS.64 [R0+0x10], RZ ;  /* 0x000010ff00007388 */ /* 0x000fe80000000a00 */
[----:B------:R-:W-:Y:S04]  /*0590*/  STS.64 [R0+0x18], RZ ;  /* 0x000018ff00007388 */ /* 0x000fe80000000a00 */
[----:B------:R-:W-:Y:S04]  /*05a0*/  STS.64 [R0+0x20], RZ ;  /* 0x000020ff00007388 */ /* 0x000fe80000000a00 */
[----:B------:R-:W-:Y:S04]  /*05b0*/  STS.64 [R0+0x28], RZ ;  /* 0x000028ff00007388 */ /* 0x000fe80000000a00 */
[----:B------:R-:W-:Y:S04]  /*05c0*/  STS.64 [R0+0x30], RZ ;  /* 0x000030ff00007388 */ /* 0x000fe80000000a00 */
[----:B------:R0:W-:Y:S02]  /*05d0*/  STS.64 [R0+0x38], RZ ;  /* 0x000038ff00007388 */ /* 0x0001e40000000a00 */
[----:B0-----:R-:W-:Y:S01]  /*05e0*/  VIADD R0, R0, 0x80 ;  /* 0x0000008000007836 */ /* 0x001fe20000000000 */
[----:B------:R-:W-:Y:S06]  /*05f0*/  BRA.U UP0, `(.L_x_4) ;  /* 0xfffffffd00b07547 */ /* 0x000fec000b83ffff */
[----:B------:R-:W-:-:S05]  /*0600*/  UMOV UR4, UR7 ;  /* 0x0000000700047c82 */ /* 0x000fca0008000000 */
.L_x_3:
[----:B------:R-:W-:-:S09]  /*0610*/  UISETP.NE.AND UP0, UPT, UR16, URZ, UPT ;  /* 0x000000ff1000728c */ /* 0x000fd2000bf05270 */
[----:B------:R-:W-:Y:S05]  /*0620*/  BRA.U !UP0, `(.L_x_2) ;  /* 0x0000000108c47547 */ /* 0x000fea000b800000 */
[----:B------:R-:W-:Y:S02]  /*0630*/  UIADD3 UR8, UPT, UPT, UR16, -0x1, URZ ;  /* 0xffffffff10087890 */ /* 0x000fe4000fffe0ff */
[----:B------:R-:W-:Y:S02]  /*0640*/  UISETP.NE.AND UP1, UPT, UR17, URZ, UPT ;  /* 0x000000ff1100728c */ /* 0x000fe4000bf25270 */
[----:B------:R-:W-:-:S09]  /*0650*/  UISETP.GE.U32.AND UP0, UPT, UR8, 0x7, UPT ;  /* 0x000000070800788c */ /* 0x000fd2000bf06070 */
[----:B------:R-:W-:Y:S05]  /*0660*/  BRA.U !UP0, `(.L_x_5) ;  /* 0x00000001083c7547 */ /* 0x000fea000b800000 */
[----:B------:R-:W0:Y:S01]  /*0670*/  S2UR UR9, SR_CgaCtaId ;  /* 0x00000000000979c3 */ /* 0x000e220000008800 */
[----:B------:R-:W-:Y:S01]  /*0680*/  UMOV UR8, 0x400 ;  /* 0x0000040000087882 */ /* 0x000fe20000000000 */
[----:B------:R-:W-:Y:S01]  /*0690*/  VIADD R0, R5, UR4 ;  /* 0x0000000405007c36 */ /* 0x000fe20008000000 */
[----:B------:R-:W-:Y:S02]  /*06a0*/  UIADD3 UR8, UPT, UPT, UR8, 0x10, URZ ;  /* 0x0000001008087890 */ /* 0x000fe4000fffe0ff */
[----:B------:R-:W-:Y:S02]  /*06b0*/  UIADD3 UR4, UPT, UPT, UR4, 0x8, URZ ;  /* 0x0000000804047890 */ /* 0x000fe4000fffe0ff */
[----:B0-----:R-:W-:-:S06]  /*06c0*/  ULEA UR8, UR9, UR8, 0x18 ;  /* 0x0000000809087291 */ /* 0x001fcc000f8ec0ff */
[----:B------:R-:W-:-:S05]  /*06d0*/  LEA R0, R0, UR8, 0x3 ;  /* 0x0000000800007c11 */ /* 0x000fca000f8e18ff */
[----:B------:R0:W-:Y:S04]  /*06e0*/  STS.64 [R0], RZ ;  /* 0x000000ff00007388 */ /* 0x0001e80000000a00 */
[----:B------:R0:W-:Y:S04]  /*06f0*/  STS.64 [R0+0x8], RZ ;  /* 0x000008ff00007388 */ /* 0x0001e80000000a00 */
[----:B------:R0:W-:Y:S04]  /*0700*/  STS.64 [R0+0x10], RZ ;  /* 0x000010ff00007388 */ /* 0x0001e80000000a00 */
[----:B------:R0:W-:Y:S04]  /*0710*/  STS.64 [R0+0x18], RZ ;  /* 0x000018ff00007388 */ /* 0x0001e80000000a00 */
[----:B------:R0:W-:Y:S04]  /*0720*/  STS.64 [R0+0x20], RZ ;  /* 0x000020ff00007388 */ /* 0x0001e80000000a00 */
[----:B------:R0:W-:Y:S04]  /*0730*/  STS.64 [R0+0x28], RZ ;  /* 0x000028ff00007388 */ /* 0x0001e80000000a00 */
[----:B------:R0:W-:Y:S04]  /*0740*/  STS.64 [R0+0x30], RZ ;  /* 0x000030ff00007388 */ /* 0x0001e80000000a00 */
[----:B------:R0:W-:Y:S02]  /*0750*/  STS.64 [R0+0x38], RZ ;  /* 0x000038ff00007388 */ /* 0x0001e40000000a00 */
.L_x_5:
[----:B------:R-:W-:Y:S05]  /*0760*/  BRA.U !UP1, `(.L_x_2) ;  /* 0x0000000109747547 */ /* 0x000fea000b800000 */
[----:B------:R-:W-:Y:S02]  /*0770*/  UIADD3 UR8, UPT, UPT, UR17, -0x1, URZ ;  /* 0xffffffff11087890 */ /* 0x000fe4000fffe0ff */
[----:B------:R-:W-:Y:S02]  /*0780*/  UISETP.NE.AND UP1, UPT, UR18, URZ, UPT ;  /* 0x000000ff1200728c */ /* 0x000fe4000bf25270 */
[----:B------:R-:W-:-:S09]  /*0790*/  UISETP.GE.U32.AND UP0, UPT, UR8, 0x3, UPT ;  /* 0x000000030800788c */ /* 0x000fd2000bf06070 */
[----:B------:R-:W-:Y:S05]  /*07a0*/  BRA.U !UP0, `(.L_x_6) ;  /* 0x00000001082c7547 */ /* 0x000fea000b800000 */
[----:B------:R-:W1:Y:S01]  /*07b0*/  S2UR UR9, SR_CgaCtaId ;  /* 0x00000000000979c3 */ /* 0x000e620000008800 */
[----:B------:R-:W-:Y:S01]  /*07c0*/  UMOV UR8, 0x400 ;  /* 0x0000040000087882 */ /* 0x000fe20000000000 */
[----:B0-----:R-:W-:Y:S01]  /*07d0*/  VIADD R0, R5, UR4 ;  /* 0x0000000405007c36 */ /* 0x001fe20008000000 */
[----:B------:R-:W-:Y:S02]  /*07e0*/  UIADD3 UR8, UPT, UPT, UR8, 0x10, URZ ;  /* 0x0000001008087890 */ /* 0x000fe4000fffe0ff */
[----:B------:R-:W-:Y:S02]  /*07f0*/  UIADD3 UR4, UPT, UPT, UR4, 0x4, URZ ;  /* 0x0000000404047890 */ /* 0x000fe4000fffe0ff */
[----:B-1----:R-:W-:-:S06]  /*0800*/  ULEA UR8, UR9, UR8, 0x18 ;  /* 0x0000000809087291 */ /* 0x002fcc000f8ec0ff */
[----:B------:R-:W-:-:S05]  /*0810*/  LEA R0, R0, UR8, 0x3 ;  /* 0x0000000800007c11 */ /* 0x000fca000f8e18ff */
[----:B------:R1:W-:Y:S04]  /*0820*/  STS.64 [R0], RZ ;  /* 0x000000ff00007388 */ /* 0x0003e80000000a00 */
[----:B------:R1:W-:Y:S04]  /*0830*/  STS.64 [R0+0x8], RZ ;  /* 0x000008ff00007388 */ /* 0x0003e80000000a00 */
[----:B------:R1:W-:Y:S04]  /*0840*/  STS.64 [R0+0x10], RZ ;  /* 0x000010ff00007388 */ /* 0x0003e80000000a00 */
[----:B------:R1:W-:Y:S02]  /*0850*/  STS.64 [R0+0x18], RZ ;  /* 0x000018ff00007388 */ /* 0x0003e40000000a00 */
.L_x_6:
[----:B------:R-:W-:Y:S05]  /*0860*/  BRA.U !UP1, `(.L_x_2) ;  /* 0x0000000109347547 */ /* 0x000fea000b800000 */
[----:B------:R-:W2:Y:S01]  /*0870*/  S2UR UR9, SR_CgaCtaId ;  /* 0x00000000000979c3 */ /* 0x000ea20000008800 */
[----:B------:R-:W-:Y:S01]  /*0880*/  UMOV UR8, 0x400 ;  /* 0x0000040000087882 */ /* 0x000fe20000000000 */
[----:B01----:R-:W-:Y:S01]  /*0890*/  VIADD R0, R5, UR4 ;  /* 0x0000000405007c36 */ /* 0x003fe20008000000 */
[----:B------:R-:W-:Y:S02]  /*08a0*/  UIADD3 UR8, UPT, UPT, UR8, 0x10, URZ ;  /* 0x0000001008087890 */ /* 0x000fe4000fffe0ff */
[----:B------:R-:W-:Y:S02]  /*08b0*/  UISETP.NE.AND UP0, UPT, UR18, 0x1, UPT ;  /* 0x000000011200788c */ /* 0x000fe4000bf05270 */
[----:B--2---:R-:W-:-:S06]  /*08c0*/  ULEA UR8, UR9, UR8, 0x18 ;  /* 0x0000000809087291 */ /* 0x004fcc000f8ec0ff */
[----:B------:R-:W-:-:S05]  /*08d0*/  LEA R0, R0, UR8, 0x3 ;  /* 0x0000000800007c11 */ /* 0x000fca000f8e18ff */
[----:B------:R2:W-:Y:S01]  /*08e0*/  STS.64 [R0], RZ ;  /* 0x000000ff00007388 */ /* 0x0005e20000000a00 */
[----:B------:R-:W-:Y:S05]  /*08f0*/  BRA.U !UP0, `(.L_x_2) ;  /* 0x0000000108107547 */ /* 0x000fea000b800000 */
[----:B------:R-:W-:Y:S01]  /*0900*/  UISETP.NE.AND UP0, UPT, UR18, 0x2, UPT ;  /* 0x000000021200788c */ /* 0x000fe2000bf05270 */
[----:B------:R3:W-:Y:S05]  /*0910*/  STS.64 [R0+0x8], RZ ;  /* 0x000008ff00007388 */ /* 0x0007ea0000000a00 */
[----:B------:R-:W-:-:S13]  /*0920*/  PLOP3.LUT P0, PT, PT, PT, UP0, 0x80, 0x8 ;  /* 0x000000000008781c */ /* 0x000fda0003f0f008 */
[----:B------:R3:W-:Y:S02]  /*0930*/  @P0 STS.64 [R0+0x10], RZ ;  /* 0x000010ff00000388 */ /* 0x0007e40000000a00 */
.L_x_2:
[----:B------:R4:W-:Y:S01]  /*0940*/  STS.64 [R34], RZ ;  /* 0x000000ff22007388 */ /* 0x0009e20000000a00 */
[----:B------:R-:W-:Y:S01]  /*0950*/  ISETP.GE.U32.AND P0, PT, R3, R4, PT ;  /* 0x000000040300720c */ /* 0x000fe20003f06070 */
[----:B------:R-:W0:Y:S01]  /*0960*/  LDCU UR9, c[0x0][0x390] ;  /* 0x00007200ff0977ac */ /* 0x000e220008000800 */
[----:B------:R-:W-:Y:S11]  /*0970*/  BSSY.RECONVERGENT B0, `(.L_x_7) ;  /* 0x0000235000007945 */ /* 0x000ff60003800200 */
[----:B----4-:R-:W-:Y:S05]  /*0980*/  @P0 BRA `(.L_x_8) ;  /* 0x0000002000cc0947 */ /* 0x010fea0003800000 */
[----:B------:R-:W-:-:S07]  /*0990*/  IMAD.MOV.U32 R35, RZ, RZ, R3 ;  /* 0x000000ffff237224 */ /* 0x000fce00078e0003 */
.L_x_50:
[----:B----4-:R-:W4:Y:S01]  /*09a0*/  LDCU UR4, c[0x0][0x390] ;  /* 0x00007200ff0477ac */ /* 0x010f220008000800 */
[----:B------:R-:W-:Y:S01]  /*09b0*/  CS2R R18, SRZ ;  /* 0x0000000000127805 */ /* 0x000fe2000001ff00 */
[----:B----4-:R-:W-:-:S09]  /*09c0*/  UISETP.GE.AND UP0, UPT, UR4, 0x1, UPT ;  /* 0x000000010400788c */ /* 0x010fd2000bf06270 */
[----:B------:R-:W-:Y:S05]  /*09d0*/  BRA.U !UP0, `(.L_x_9) ;  /* 0x0000000d08c87547 */ /* 0x000fea000b800000 */
[----:B------:R-:W-:Y:S01]  /*09e0*/  UISETP.GE.U32.AND UP0, UPT, UR15, 0x3, UPT ;  /* 0x000000030f00788c */ /* 0x000fe2000bf06070 */
[----:B------:R-:W-:Y:S01]  /*09f0*/  IMAD.MOV.U32 R6, RZ, RZ, RZ ;  /* 0x000000ffff067224 */ /* 0x000fe200078e00ff */
[----:B------:R-:W-:-:S07]  /*0a00*/  CS2R R18, SRZ ;  /* 0x0000000000127805 */ /* 0x000fce000001ff00 */
[----:B------:R-:W-:Y:S05]  /*0a10*/  BRA.U !UP0, `(.L_x_10) ;  /* 0x0000000908087547 */ /* 0x000fea000b800000 */
[----:B------:R-:W4:Y:S01]  /*0a20*/  LDC.64 R6, c[0x0][0x380] ;  /* 0x0000e000ff067b82 */ /* 0x000f220000000a00 */
[----:B------:R-:W-:Y:S01]  /*0a30*/  IMAD.MOV.U32 R36, RZ, RZ, RZ ;  /* 0x000000ffff247224 */ /* 0x000fe200078e00ff */
[----:B------:R-:W-:-:S06]  /*0a40*/  CS2R R18, SRZ ;  /* 0x0000000000127805 */ /* 0x000fcc000001ff00 */
[----:B------:R-:W0:Y:S02]  /*0a50*/  LDC.64 R8, c[0x0][0x388] ;  /* 0x0000e200ff087b82 */ /* 0x000e240000000a00 */
.L_x_26:
[----:B------:R-:W-:Y:S02]  /*0a60*/  VIADD R11, R36, UR5 ;  /* 0x00000005240b7c36 */ /* 0x000fe40008000000 */
[----:B0-----:R-:W-:Y:S02]  /*0a70*/  IMAD R13, R35, UR9, R36 ;  /* 0x00000009230d7c24 */ /* 0x001fe4000f8e0224 */
[----:B------:R-:W-:-:S04]  /*0a80*/  IMAD.WIDE.U32 R10, R11, 0x8, R8 ;  /* 0x000000080b0a7825 */ /* 0x000fc800078e0008 */
[----:B----4-:R-:W-:Y:S01]  /*0a90*/  IMAD.WIDE R12, R13, 0x8, R6 ;  /* 0x000000080d0c7825 */ /* 0x010fe200078e0206 */
[----:B------:R-:W4:Y:S04]  /*0aa0*/  LDG.E.64 R16, desc[UR10][R10.64] ;  /* 0x0000000a0a107981 */ /* 0x000f28000c1e1b00 */
[----:B------:R-:W4:Y:S01]  /*0ab0*/  LDG.E.64 R14, desc[UR10][R12.64] ;  /* 0x0000000a0c0e7981 */ /* 0x000f22000c1e1b00 */
[----:B------:R-:W-:Y:S01]  /*0ac0*/  VIADD R36, R36, 0x4 ;  /* 0x0000000424247836 */ /* 0x000fe20000000000 */
[----:B------:R-:W-:Y:S01]  /*0ad0*/  BSSY.RECONVERGENT B1, `(.L_x_11) ;  /* 0x0000007000017945 */ /* 0x000fe20003800200 */
[----:B-123--:R-:W-:-:S03]  /*0ae0*/  MOV R0, 0xb40 ;  /* 0x00000b4000007802 */ /* 0x00efc60000000f00 */
[----:B------:R-:W-:Y:S01]  /*0af0*/  ISETP.NE.AND P0, PT, R36, UR19, PT ;  /* 0x0000001324007c0c */ /* 0x000fe2000bf05270 */
[----:B----4-:R-:W-:-:S08]  /*0b00*/  DADD R16, R16, -R14 ;  /* 0x0000000010107229 */ /* 0x010fd0000000080e */
[----:B------:R-:W-:-:S10]  /*0b10*/  DADD R20, -RZ, |R16| ;  /* 0x00000000ff147229 */ /* 0x000fd40000000510 */
[----:B------:R-:W-:-:S07]  /*0b20*/  IMAD.MOV.U32 R37, RZ, RZ, R21 ;  /* 0x000000ffff257224 */ /* 0x000fce00078e0015 */
[----:B------:R-:W-:Y:S05]  /*0b30*/  CALL.REL.NOINC `($_Z9meanshiftPdS_idd$__internal_accurate_pow) ;  /* 0x0000004400f47944 */ /* 0x000fea0003c00000 */
[----:B------:R-:W-:Y:S05]  /*0b40*/  BSYNC.RECONVERGENT B1 ;  /* 0x0000000000017941 */ /* 0x000fea0003800200 */
.L_x_11:
[----:B------:R-:W2:Y:S04]  /*0b50*/  LDG.E.64 R14, desc[UR10][R10.64+0x8] ;  /* 0x0000080a0a0e7981 */ /* 0x000ea8000c1e1b00 */
[----:B------:R-:W2:Y:S01]  /*0b60*/  LDG.E.64 R22, desc[UR10][R12.64+0x8] ;  /* 0x0000080a0c167981 */ /* 0x000ea2000c1e1b00 */
[C---:B------:R-:W-:Y:S01]  /*0b70*/  DADD R24, R16.reuse, 2 ;  /* 0x4000000010187429 */ /* 0x040fe20000000000 */
[----:B------:R-:W-:Y:S01]  /*0b80*/  BSSY.RECONVERGENT B1, `(.L_x_12) ;  /* 0x0000010000017945 */ /* 0x000fe20003800200 */
[C---:B------:R-:W-:Y:S02]  /*0b90*/  DSETP.NEU.AND P2, PT, R16.reuse, RZ, PT ;  /* 0x000000ff1000722a */ /* 0x040fe40003f4d000 */
[----:B------:R-:W-:-:S06]  /*0ba0*/  DSETP.NEU.AND P1, PT, R16, 1, PT ;  /* 0x3ff000001000742a */ /* 0x000fcc0003f2d000 */
[----:B------:R-:W-:-:S04]  /*0bb0*/  LOP3.LUT R24, R25, 0x7ff00000, RZ, 0xc0, !PT ;  /* 0x7ff0000019187812 */ /* 0x000fc800078ec0ff */
[----:B------:R-:W-:Y:S01]  /*0bc0*/  ISETP.NE.AND P3, PT, R24, 0x7ff00000, PT ;  /* 0x7ff000001800780c */ /* 0x000fe20003f65270 */
[----:B--2---:R-:W-:Y:S01]  /*0bd0*/  DADD R14, R14, -R22 ;  /* 0x000000000e0e7229 */ /* 0x004fe20000000816 */
[----:B------:R-:W-:Y:S02]  /*0be0*/  FSEL R22, R21, RZ, P2 ;  /* 0x000000ff15167208 */ /* 0x000fe40001000000 */
[----:B------:R-:W-:-:S05]  /*0bf0*/  FSEL R23, R20, RZ, P2 ;  /* 0x000000ff14177208 */ /* 0x000fca0001000000 */
[----:B------:R-:W-:-:S04]  /*0c00*/  DADD R20, -RZ, |R14| ;  /* 0x00000000ff147229 */ /* 0x000fc8000000050e */
[----:B------:R-:W-:Y:S07]  /*0c10*/  @P3 BRA `(.L_x_13) ;  /* 0x0000000000183947 */ /* 0x000fee0003800000 */
[----:B------:R-:W-:-:S14]  /*0c20*/  DSETP.NAN.AND P2, PT, R16, R16, PT ;  /* 0x000000101000722a */ /* 0x000fdc0003f48000 */
[----:B------:R-:W-:Y:S01]  /*0c30*/  @P2 DADD R22, R16, 2 ;  /* 0x4000000010162429 */ /* 0x000fe20000000000 */
[----:B------:R-:W-:Y:S10]  /*0c40*/  @P2 BRA `(.L_x_13) ;  /* 0x00000000000c2947 */ /* 0x000ff40003800000 */
[----:B------:R-:W-:-:S14]  /*0c50*/  DSETP.NEU.AND P2, PT, |R16|, +INF , PT ;  /* 0x7ff000001000742a */ /* 0x000fdc0003f4d200 */
[----:B------:R-:W-:Y:S02]  /*0c60*/  @!P2 IMAD.MOV.U32 R22, RZ, RZ, 0x0 ;  /* 0x00000000ff16a424 */ /* 0x000fe400078e00ff */
[----:B------:R-:W-:-:S07]  /*0c70*/  @!P2 IMAD.MOV.U32 R23, RZ, RZ, 0x7ff00000 ;  /* 0x7ff00000ff17a424 */ /* 0x000fce00078e00ff */
.L_x_13:
[----:B------:R-:W-:Y:S05]  /*0c80*/  BSYNC.RECONVERGENT B1 ;  /* 0x0000000000017941 */ /* 0x000fea0003800200 */
.L_x_12:
[----:B------:R-:W-:Y:S01]  /*0c90*/  FSEL R16, R22, RZ, P1 ;  /* 0x000000ff16107208 */ /* 0x000fe20000800000 */
[----:B------:R-:W-:Y:S01]  /*0ca0*/  BSSY.RECONVERGENT B1, `(.L_x_14) ;  /* 0x0000006000017945 */ /* 0x000fe20003800200 */
[----:B------:R-:W-:Y:S01]  /*0cb0*/  FSEL R17, R23, 1.875, P1 ;  /* 0x3ff0000017117808 */ /* 0x000fe20000800000 */
[----:B------:R-:W-:Y:S01]  /*0cc0*/  IMAD.MOV.U32 R37, RZ, RZ, R21 ;  /* 0x000000ffff257224 */ /* 0x000fe200078e0015 */
[----:B------:R-:W-:-:S04]  /*0cd0*/  MOV R0, 0xd00 ;  /* 0x00000d0000007802 */ /* 0x000fc80000000f00 */
[----:B------:R-:W-:-:S11]  /*0ce0*/  DADD R16, R18, R16 ;  /* 0x0000000012107229 */ /* 0x000fd60000000010 */
[----:B------:R-:W-:Y:S05]  /*0cf0*/  CALL.REL.NOINC `($_Z9meanshiftPdS_idd$__internal_accurate_pow) ;  /* 0x0000004400847944 */ /* 0x000fea0003c00000 */
[----:B------:R-:W-:Y:S05]  /*0d00*/  BSYNC.RECONVERGENT B1 ;  /* 0x0000000000017941 */ /* 0x000fea0003800200 */
.L_x_14:
[C---:B------:R-:W-:Y:S01]  /*0d10*/  DADD R18, R14.reuse, 2 ;  /* 0x400000000e127429 */ /* 0x040fe20000000000 */
[----:B------:R-:W-:Y:S01]  /*0d20*/  BSSY.RECONVERGENT B1, `(.L_x_15) ;  /* 0x000000f000017945 */ /* 0x000fe20003800200 */
[----:B------:R-:W-:-:S06]  /*0d30*/  DSETP.NEU.AND P1, PT, R14, RZ, PT ;  /* 0x000000ff0e00722a */ /* 0x000fcc0003f2d000 */
[----:B------:R-:W-:Y:S02]  /*0d40*/  FSEL R22, R21, RZ, P1 ;  /* 0x000000ff15167208 */ /* 0x000fe40000800000 */
[----:B------:R-:W-:Y:S02]  /*0d50*/  LOP3.LUT R18, R19, 0x7ff00000, RZ, 0xc0, !PT ;  /* 0x7ff0000013127812 */ /* 0x000fe400078ec0ff */
[----:B------:R-:W-:Y:S02]  /*0d60*/  FSEL R23, R20, RZ, P1 ;  /* 0x000000ff14177208 */ /* 0x000fe40000800000 */
[----:B------:R-:W-:-:S13]  /*0d70*/  ISETP.NE.AND P2, PT, R18, 0x7ff00000, PT ;  /* 0x7ff000001200780c */ /* 0x000fda0003f45270 */
[----:B------:R-:W-:Y:S05]  /*0d80*/  @P2 BRA `(.L_x_16) ;  /* 0x0000000000202947 */ /* 0x000fea0003800000 */
[----:B------:R-:W-:-:S14]  /*0d90*/  DSETP.NAN.AND P1, PT, R14, R14, PT ;  /* 0x0000000e0e00722a */ /* 0x000fdc0003f28000 */
[----:B------:R-:W-:Y:S05]  /*0da0*/  @P1 BRA `(.L_x_17) ;  /* 0x0000000000141947 */ /* 0x000fea0003800000 */
[----:B------:R-:W-:-:S14]  /*0db0*/  DSETP.NEU.AND P1, PT, |R14|, +INF , PT ;  /* 0x7ff000000e00742a */ /* 0x000fdc0003f2d200 */
[----:B------:R-:W-:Y:S05]  /*0dc0*/  @P1 BRA `(.L_x_16) ;  /* 0x0000000000101947 */ /* 0x000fea0003800000 */
[----:B------:R-:W-:Y:S02]  /*0dd0*/  IMAD.MOV.U32 R22, RZ, RZ, 0x0 ;  /* 0x00000000ff167424 */ /* 0x000fe400078e00ff */
[----:B------:R-:W-:Y:S01]  /*0de0*/  IMAD.MOV.U32 R23, RZ, RZ, 0x7ff00000 ;  /* 0x7ff00000ff177424 */ /* 0x000fe200078e00ff */
[----:B------:R-:W-:Y:S06]  /*0df0*/  BRA `(.L_x_16) ;  /* 0x0000000000047947 */ /* 0x000fec0003800000 */
.L_x_17:
[----:B------:R-:W-:-:S11]  /*0e00*/  DADD R22, R14, 2 ;  /* 0x400000000e167429 */ /* 0x000fd60000000000 */
.L_x_16:
[----:B------:R-:W-:Y:S05]  /*0e10*/  BSYNC.RECONVERGENT B1 ;  /* 0x0000000000017941 */ /* 0x000fea0003800200 */
.L_x_15:
[----:B------:R-:W2:Y:S04]  /*0e20*/  LDG.E.64 R18, desc[UR10][R10.64+0x10] ;  /* 0x0000100a0a127981 */ /* 0x000ea8000c1e1b00 */
[----:B------:R-:W2:Y:S01]  /*0e30*/  LDG.E.64 R20, desc[UR10][R12.64+0x10] ;  /* 0x0000100a0c147981 */ /* 0x000ea2000c1e1b00 */
[----:B------:R-:W-:Y:S01]  /*0e40*/  DSETP.NEU.AND P1, PT, R14, 1, PT ;  /* 0x3ff000000e00742a */ /* 0x000fe20003f2d000 */
[----:B------:R-:W-:Y:S01]  /*0e50*/  BSSY.RECONVERGENT B1, `(.L_x_18) ;  /* 0x0000009000017945 */ /* 0x000fe20003800200 */
[----:B------:R-:W-:-:S04]  /*0e60*/  MOV R0, 0xee0 ;  /* 0x00000ee000007802 */ /* 0x000fc80000000f00 */
[----:B------:R-:W-:Y:S02]  /*0e70*/  FSEL R14, R22, RZ, P1 ;  /* 0x000000ff160e7208 */ /* 0x000fe40000800000 */
[----:B------:R-:W-:-:S06]  /*0e80*/  FSEL R15, R23, 1.875, P1 ;  /* 0x3ff00000170f7808 */ /* 0x000fcc0000800000 */
[----:B------:R-:W-:Y:S02]  /*0e90*/  DADD R16, R16, R14 ;  /* 0x0000000010107229 */ /* 0x000fe4000000000e */
[----:B--2---:R-:W-:-:S08]  /*0ea0*/  DADD R18, R18, -R20 ;  /* 0x0000000012127229 */ /* 0x004fd00000000814 */
[----:B------:R-:W-:-:S10]  /*0eb0*/  DADD R20, -RZ, |R18| ;  /* 0x00000000ff147229 */ /* 0x000fd40000000512 */
[----:B------:R-:W-:-:S07]  /*0ec0*/  IMAD.MOV.U32 R37, RZ, RZ, R21 ;  /* 0x000000ffff257224 */ /* 0x000fce00078e0015 */
[----:B------:R-:W-:Y:S05]  /*0ed0*/  CALL.REL.NOINC `($_Z9meanshiftPdS_idd$__internal_accurate_pow) ;  /* 0x00000044000c7944 */ /* 0x000fea0003c00000 */
[----:B------:R-:W-:Y:S05]  /*0ee0*/  BSYNC.RECONVERGENT B1 ;  /* 0x0000000000017941 */ /* 0x000fea0003800200 */
.L_x_18:
[C---:B------:R-:W-:Y:S01]  /*0ef0*/  DADD R14, R18.reuse, 2 ;  /* 0x40000000120e7429 */ /* 0x040fe20000000000 */
[----:B------:R-:W-:Y:S01]  /*0f00*/  BSSY.RECONVERGENT B1, `(.L_x_19) ;  /* 0x000000f000017945 */ /* 0x000fe20003800200 */
[----:B------:R-:W-:-:S08]  /*0f10*/  DSETP.NEU.AND P1, PT, R18, RZ, PT ;  /* 0x000000ff1200722a */ /* 0x000fd00003f2d000 */
[----:B------:R-:W-:Y:S02]  /*0f20*/  LOP3.LUT R14, R15, 0x7ff00000, RZ, 0xc0, !PT ;  /* 0x7ff000000f0e7812 */ /* 0x000fe400078ec0ff */
[----:B------:R-:W-:Y:S02]  /*0f30*/  FSEL R15, R20, RZ, P1 ;  /* 0x000000ff140f7208 */ /* 0x000fe40000800000 */
[----:B------:R-:W-:Y:S02]  /*0f40*/  ISETP.NE.AND P2, PT, R14, 0x7ff00000, PT ;  /* 0x7ff000000e00780c */ /* 0x000fe40003f45270 */
[----:B------:R-:W-:-:S11]  /*0f50*/  FSEL R14, R21, RZ, P1 ;  /* 0x000000ff150e7208 */ /* 0x000fd60000800000 */
        /* <DEDUP_REMOVED lines=8> */
.L_x_21:
[----:B------:R-:W-:-:S11]  /*0fe0*/  DADD R14, R18, 2 ;  /* 0x40000000120e7429 */ /* 0x000fd60000000000 */
.L_x_20:
[----:B------:R-:W-:Y:S05]  /*0ff0*/  BSYNC.RECONVERGENT B1 ;  /* 0x0000000000017941 */ /* 0x000fea0003800200 */
.L_x_19:
        /* <DEDUP_REMOVED lines=13> */
.L_x_22:
        /* <DEDUP_REMOVED lines=15> */
.L_x_25:
[----:B------:R-:W-:-:S11]  /*11c0*/  DADD R12, R10, 2 ;  /* 0x400000000a0c7429 */ /* 0x000fd60000000000 */
.L_x_24:
[----:B------:R-:W-:Y:S05]  /*11d0*/  BSYNC.RECONVERGENT B1 ;  /* 0x0000000000017941 */ /* 0x000fea0003800200 */
.L_x_23:
[----:B------:R-:W-:-:S06]  /*11e0*/  DSETP.NEU.AND P1, PT, R10, 1, PT ;  /* 0x3ff000000a00742a */ /* 0x000fcc0003f2d000 */
[----:B------:R-:W-:Y:S02]  /*11f0*/  FSEL R18, R12, RZ, P1 ;  /* 0x000000ff0c127208 */ /* 0x000fe40000800000 */
[----:B------:R-:W-:-:S06]  /*1200*/  FSEL R19, R13, 1.875, P1 ;  /* 0x3ff000000d137808 */ /* 0x000fcc0000800000 */
[----:B------:R-:W-:Y:S01]  /*1210*/  DADD R18, R16, R18 ;  /* 0x0000000010127229 */ /* 0x000fe20000000012 */
[----:B------:R-:W-:Y:S10]  /*1220*/  @P0 BRA `(.L_x_26) ;  /* 0xfffffff8000c0947 */ /* 0x000ff4000383ffff */
[----:B------:R-:W-:-:S07]  /*1230*/  IMAD.U32 R6, RZ, RZ, UR19 ;  /* 0x00000013ff067e24 */ /* 0x000fce000f8e00ff */
.L_x_10:
[----:B------:R-:W-:-:S09]  /*1240*/  UISETP.NE.AND UP0, UPT, UR18, URZ, UPT ;  /* 0x000000ff1200728c */ /* 0x000fd2000bf05270 */
[----:B------:R-:W-:Y:S05]  /*1250*/  BRA.U !UP0, `(.L_x_9) ;  /* 0x0000000508a87547 */ /* 0x000fea000b800000 */
[----:B------:R-:W4:Y:S01]  /*1260*/  LDC.64 R12, c[0x0][0x388] ;  /* 0x0000e200ff0c7b82 */ /* 0x000f220000000a00 */
[----:B------:R-:W5:Y:S01]  /*1270*/  LDCU UR4, c[0x0][0x390] ;  /* 0x00007200ff0477ac */ /* 0x000f620008000800 */
[----:B------:R-:W-:-:S06]  /*1280*/  VIADD R7, R6, UR5 ;  /* 0x0000000506077c36 */ /* 0x000fcc0008000000 */
[----:B------:R-:W0:Y:S01]  /*1290*/  LDC.64 R8, c[0x0][0x380] ;  /* 0x0000e000ff087b82 */ /* 0x000e220000000a00 */
[----:B-----5:R-:W-:Y:S02]  /*12a0*/  IMAD R11, R35, UR4, R6 ;  /* 0x00000004230b7c24 */ /* 0x020fe4000f8e0206 */
[----:B----4-:R-:W-:-:S04]  /*12b0*/  IMAD.WIDE.U32 R12, R7, 0x8, R12 ;  /* 0x00000008070c7825 */ /* 0x010fc800078e000c */
[----:B0-----:R-:W-:Y:S02]  /*12c0*/  IMAD.WIDE R8, R11, 0x8, R8 ;  /* 0x000000080b087825 */ /* 0x001fe400078e0208 */
[----:B------:R-:W4:Y:S04]  /*12d0*/  LDG.E.64 R10, desc[UR10][R12.64] ;  /* 0x0000000a0c0a7981 */ /* 0x000f28000c1e1b00 */
[----:B------:R-:W4:Y:S01]  /*12e0*/  LDG.E.64 R14, desc[UR10][R8.64] ;  /* 0x0000000a080e7981 */ /* 0x000f22000c1e1b00 */
[----:B------:R-:W-:Y:S01]  /*12f0*/  BSSY.RECONVERGENT B1, `(.L_x_27) ;  /* 0x0000006000017945 */ /* 0x000fe20003800200 */
[----:B-123--:R-:W-:Y:S01]  /*1300*/  MOV R0, 0x1350 ;  /* 0x0000135000007802 */ /* 0x00efe20000000f00 */
[----:B----4-:R-:W-:-:S08]  /*1310*/  DADD R10, R10, -R14 ;  /* 0x000000000a0a7229 */ /* 0x010fd0000000080e */
[----:B------:R-:W-:-:S10]  /*1320*/  DADD R20, -RZ, |R10| ;  /* 0x00000000ff147229 */ /* 0x000fd4000000050a */
[----:B------:R-:W-:-:S07]  /*1330*/  IMAD.MOV.U32 R37, RZ, RZ, R21 ;  /* 0x000000ffff257224 */ /* 0x000fce00078e0015 */
[----:B------:R-:W-:Y:S05]  /*1340*/  CALL.REL.NOINC `($_Z9meanshiftPdS_idd$__internal_accurate_pow) ;  /* 0x0000003c00f07944 */ /* 0x000fea0003c00000 */
[----:B------:R-:W-:Y:S05]  /*1350*/  BSYNC.RECONVERGENT B1 ;  /* 0x0000000000017941 */ /* 0x000fea0003800200 */
.L_x_27:
        /* <DEDUP_REMOVED lines=12> */
[----:B------:R-:W-:Y:S01]  /*1420*/  MOV R12, 0x0 ;  /* 0x00000000000c7802 */ /* 0x000fe20000000f00 */
[----:B------:R-:W-:Y:S01]  /*1430*/  IMAD.MOV.U32 R13, RZ, RZ, 0x7ff00000 ;  /* 0x7ff00000ff0d7424 */ /* 0x000fe200078e00ff */
[----:B------:R-:W-:Y:S06]  /*1440*/  BRA `(.L_x_29) ;  /* 0x0000000000047947 */ /* 0x000fec0003800000 */
.L_x_30:
[----:B------:R-:W-:-:S11]  /*1450*/  DADD R12, R10, 2 ;  /* 0x400000000a0c7429 */ /* 0x000fd60000000000 */
.L_x_29:
[----:B------:R-:W-:Y:S05]  /*1460*/  BSYNC.RECONVERGENT B1 ;  /* 0x0000000000017941 */ /* 0x000fea0003800200 */
.L_x_28:
[----:B------:R-:W-:Y:S01]  /*1470*/  DSETP.NEU.AND P0, PT, R10, 1, PT ;  /* 0x3ff000000a00742a */ /* 0x000fe20003f0d000 */
[----:B------:R-:W-:-:S05]  /*1480*/  UISETP.NE.AND UP0, UPT, UR18, 0x1, UPT ;  /* 0x000000011200788c */ /* 0x000fca000bf05270 */
[----:B------:R-:W-:Y:S02]  /*1490*/  FSEL R10, R12, RZ, P0 ;  /* 0x000000ff0c0a7208 */ /* 0x000fe40000000000 */
[----:B------:R-:W-:-:S06]  /*14a0*/  FSEL R11, R13, 1.875, P0 ;  /* 0x3ff000000d0b7808 */ /* 0x000fcc0000000000 */
[----:B------:R-:W-:Y:S01]  /*14b0*/  DADD R18, R18, R10 ;  /* 0x0000000012127229 */ /* 0x000fe2000000000a */
[----:B------:R-:W-:Y:S10]  /*14c0*/  BRA.U !UP0, `(.L_x_9) ;  /* 0x00000005080c7547 */ /* 0x000ff4000b800000 */
[----:B------:R-:W0:Y:S01]  /*14d0*/  LDC.64 R10, c[0x0][0x388] ;  /* 0x0000e200ff0a7b82 */ /* 0x000e220000000a00 */
[----:B------:R-:W-:Y:S01]  /*14e0*/  IADD3 R6, P0, PT, R6, UR5, RZ ;  /* 0x0000000506067c10 */ /* 0x000fe2000ff1e0ff */
[----:B------:R-:W2:Y:S04]  /*14f0*/  LDG.E.64 R12, desc[UR10][R8.64+0x8] ;  /* 0x0000080a080c7981 */ /* 0x000ea8000c1e1b00 */
[----:B------:R-:W-:Y:S01]  /*1500*/  IMAD.X R0, RZ, RZ, RZ, P0 ;  /* 0x000000ffff007224 */ /* 0x000fe200000e06ff */
[----:B0-----:R-:W-:-:S04]  /*1510*/  LEA R10, P0, R6, R10, 0x3 ;  /* 0x0000000a060a7211 */ /* 0x001fc800078018ff */
[----:B------:R-:W-:-:S05]  /*1520*/  LEA.HI.X R11, R6, R11, R0, 0x3, P0 ;  /* 0x0000000b060b7211 */ /* 0x000fca00000f1c00 */
[----:B------:R-:W2:Y:S01]  /*1530*/  LDG.E.64 R6, desc[UR10][R10.64+0x8] ;  /* 0x0000080a0a067981 */ /* 0x000ea2000c1e1b00 */
[----:B------:R-:W-:Y:S01]  /*1540*/  BSSY.RECONVERGENT B1, `(.L_x_31) ;  /* 0x0000006000017945 */ /* 0x000fe20003800200 */
[----:B------:R-:W-:Y:S01]  /*1550*/  MOV R0, 0x15a0 ;  /* 0x000015a000007802 */ /* 0x000fe20000000f00 */
[----:B--2---:R-:W-:-:S08]  /*1560*/  DADD R6, R6, -R12 ;  /* 0x0000000006067229 */ /* 0x004fd0000000080c */
[----:B------:R-:W-:-:S10]  /*1570*/  DADD R20, -RZ, |R6| ;  /* 0x00000000ff147229 */ /* 0x000fd40000000506 */
[----:B------:R-:W-:-:S07]  /*1580*/  IMAD.MOV.U32 R37, RZ, RZ, R21 ;  /* 0x000000ffff257224 */ /* 0x000fce00078e0015 */
[----:B------:R-:W-:Y:S05]  /*1590*/  CALL.REL.NOINC `($_Z9meanshiftPdS_idd$__internal_accurate_pow) ;  /* 0x0000003c005c7944 */ /* 0x000fea0003c00000 */
[----:B------:R-:W-:Y:S05]  /*15a0*/  BSYNC.RECONVERGENT B1 ;  /* 0x0000000000017941 */ /* 0x000fea0003800200 */
.L_x_31:
        /* <DEDUP_REMOVED lines=15> */
.L_x_34:
[----:B------:R-:W-:-:S11]  /*16a0*/  DADD R12, R6, 2 ;  /* 0x40000000060c7429 */ /* 0x000fd60000000000 */
.L_x_33:
[----:B------:R-:W-:Y:S05]  /*16b0*/  BSYNC.RECONVERGENT B1 ;  /* 0x0000000000017941 */ /* 0x000fea0003800200 */
.L_x_32:
[----:B------:R-:W-:Y:S01]  /*16c0*/  DSETP.NEU.AND P0, PT, R6, 1, PT ;  /* 0x3ff000000600742a */ /* 0x000fe20003f0d000 */
[----:B------:R-:W-:-:S05]  /*16d0*/  UISETP.NE.AND UP0, UPT, UR18, 0x2, UPT ;  /* 0x000000021200788c */ /* 0x000fca000bf05270 */
[----:B------:R-:W-:Y:S02]  /*16e0*/  FSEL R6, R12, RZ, P0 ;  /* 0x000000ff0c067208 */ /* 0x000fe40000000000 */
[----:B------:R-:W-:-:S06]  /*16f0*/  FSEL R7, R13, 1.875, P0 ;  /* 0x3ff000000d077808 */ /* 0x000fcc0000000000 */
[----:B------:R-:W-:Y:S01]  /*1700*/  DADD R18, R18, R6 ;  /* 0x0000000012127229 */ /* 0x000fe20000000006 */
[----:B------:R-:W-:Y:S10]  /*1710*/  BRA.U !UP0, `(.L_x_9) ;  /* 0x0000000108787547 */ /* 0x000ff4000b800000 */
[----:B------:R-:W2:Y:S04]  /*1720*/  LDG.E.64 R6, desc[UR10][R10.64+0x10] ;  /* 0x0000100a0a067981 */ /* 0x000ea8000c1e1b00 */
        /* <DEDUP_REMOVED lines=8> */
.L_x_35:
        /* <DEDUP_REMOVED lines=15> */
.L_x_38:
[----:B------:R-:W-:-:S11]  /*18a0*/  DADD R8, R6, 2 ;  /* 0x4000000006087429 */ /* 0x000fd60000000000 */
.L_x_37:
[----:B------:R-:W-:Y:S05]  /*18b0*/  BSYNC.RECONVERGENT B1 ;  /* 0x0000000000017941 */ /* 0x000fea0003800200 */
.L_x_36:
[----:B------:R-:W-:-:S06]  /*18c0*/  DSETP.NEU.AND P0, PT, R6, 1, PT ;  /* 0x3ff000000600742a */ /* 0x000fcc0003f0d000 */
[----:B------:R-:W-:Y:S02]  /*18d0*/  FSEL R6, R8, RZ, P0 ;  /* 0x000000ff08067208 */ /* 0x000fe40000000000 */
[----:B------:R-:W-:-:S06]  /*18e0*/  FSEL R7, R9, 1.875, P0 ;  /* 0x3ff0000009077808 */ /* 0x000fcc0000000000 */
[----:B------:R-:W-:-:S11]  /*18f0*/  DADD R18, R18, R6 ;  /* 0x0000000012127229 */ /* 0x000fd60000000006 */
.L_x_9:
[----:B------:R-:W4:Y:S01]  /*1900*/  MUFU.RSQ64H R7, R19 ;  /* 0x0000001300077308 */ /* 0x000f220000001c00 */
[----:B------:R-:W-:Y:S01]  /*1910*/  VIADD R6, R19, 0xfcb00000 ;  /* 0xfcb0000013067836 */ /* 0x000fe20000000000 */
[----:B------:R-:W-:Y:S01]  /*1920*/  BSSY.RECONVERGENT B1, `(.L_x_39) ;  /* 0x0000018000017945 */ /* 0x000fe20003800200 */
[----:B------:R-:W-:Y:S02]  /*1930*/  IMAD.MOV.U32 R10, RZ, RZ, 0x0 ;  /* 0x00000000ff0a7424 */ /* 0x000fe400078e00ff */
[----:B------:R-:W-:Y:S01]  /*1940*/  IMAD.MOV.U32 R11, RZ, RZ, 0x3fd80000 ;  /* 0x3fd80000ff0b7424 */ /* 0x000fe200078e00ff */
[----:B------:R-:W-:Y:S01]  /*1950*/  ISETP.GE.U32.AND P0, PT, R6, 0x7ca00000, PT ;  /* 0x7ca000000600780c */ /* 0x000fe20003f06070 */
[----:B----4-:R-:W-:-:S08]  /*1960*/  DMUL R8, R6, R6 ;  /* 0x0000000606087228 */ /* 0x010fd00000000000 */
[----:B------:R-:W-:-:S08]  /*1970*/  DFMA R8, -R8, R18, 1 ;  /* 0x3ff000000808742b */ /* 0x000fd00000000112 */
[----:B------:R-:W-:Y:S02]  /*1980*/  DFMA R10, R8, R10, 0.5 ;  /* 0x3fe00000080a742b */ /* 0x000fe4000000000a */
[----:B------:R-:W-:-:S08]  /*1990*/  DMUL R8, R6, R8 ;  /* 0x0000000806087228 */ /* 0x000fd00000000000 */
[----:B------:R-:W-:-:S08]  /*19a0*/  DFMA R12, R10, R8, R6 ;  /* 0x000000080a0c722b */ /* 0x000fd00000000006 */
[----:B------:R-:W-:Y:S02]  /*19b0*/  DMUL R14, R12, R18 ;  /* 0x000000120c0e7228 */ /* 0x000fe40000000000 */
[----:B------:R-:W-:Y:S02]  /*19c0*/  VIADD R9, R13, 0xfff00000 ;  /* 0xfff000000d097836 */ /* 0x000fe40000000000 */
[----:B------:R-:W-:-:S04]  /*19d0*/  IMAD.MOV.U32 R8, RZ, RZ, R12 ;  /* 0x000000ffff087224 */ /* 0x000fc800078e000c */
[----:B------:R-:W-:-:S08]  /*19e0*/  DFMA R16, R14, -R14, R18 ;  /* 0x8000000e0e10722b */ /* 0x000fd00000000012 */
[----:B------:R-:W-:Y:S01]  /*19f0*/  DFMA R10, R16, R8, R14 ;  /* 0x00000008100a722b */ /* 0x000fe2000000000e */
[----:B------:R-:W-:Y:S10]  /*1a00*/  @!P0 BRA `(.L_x_40) ;  /* 0x0000000000248947 */ /* 0x000ff40003800000 */
[----:B------:R-:W-:Y:S01]  /*1a10*/  IMAD.MOV.U32 R10, RZ, RZ, R12 ;  /* 0x000000ffff0a7224 */ /* 0x000fe200078e000c */
[----:B0123--:R-:W-:Y:S01]  /*1a20*/  MOV R0, 0x1aa0 ;  /* 0x00001aa000007802 */ /* 0x00ffe20000000f00 */
[----:B------:R-:W-:Y:S02]  /*1a30*/  IMAD.MOV.U32 R8, RZ, RZ, R6 ;  /* 0x000000ffff087224 */ /* 0x000fe400078e0006 */
[----:B------:R-:W-:Y:S02]  /*1a40*/  IMAD.MOV.U32 R12, RZ, RZ, R16 ;  /* 0x000000ffff0c7224 */ /* 0x000fe400078e0010 */
[----:B------:R-:W-:Y:S02]  /*1a50*/  IMAD.MOV.U32 R13, RZ, RZ, R17 ;  /* 0x000000ffff0d7224 */ /* 0x000fe400078e0011 */
[----:B------:R-:W-:Y:S02]  /*1a60*/  IMAD.MOV.U32 R11, RZ, RZ, R9 ;  /* 0x000000ffff0b7224 */ /* 0x000fe400078e0009 */
[----:B------:R-:W-:-:S02]  /*1a70*/  IMAD.MOV.U32 R6, RZ, RZ, R18 ;  /* 0x000000ffff067224 */ /* 0x000fc400078e0012 */
[----:B------:R-:W-:-:S07]  /*1a80*/  IMAD.MOV.U32 R7, RZ, RZ, R19 ;  /* 0x000000ffff077224 */ /* 0x000fce00078e0013 */
[----:B------:R-:W-:Y:S05]  /*1a90*/  CALL.REL.NOINC `($__internal_1_$__cuda_sm20_dsqrt_rn_f64_mediumpath_v1) ;  /* 0x0000003400647944 */ /* 0x000fea0003c00000 */
.L_x_40:
[----:B0-----:R-:W-:Y:S05]  /*1aa0*/  BSYNC.RECONVERGENT B1 ;  /* 0x0000000000017941 */ /* 0x001fea0003800200 */
.L_x_39:
[----:B------:R-:W0:Y:S01]  /*1ab0*/  LDCU.64 UR22, c[0x0][0x3a0] ;  /* 0x00007400ff1677ac */ /* 0x000e220008000a00 */
[----:B------:R-:W-:Y:S01]  /*1ac0*/  BSSY.RECONVERGENT B1, `(.L_x_41) ;  /* 0x000005c000017945 */ /* 0x000fe20003800200 */
[----:B------:R-:W-:Y:S01]  /*1ad0*/  CS2R R6, SRZ ;  /* 0x0000000000067805 */ /* 0x000fe2000001ff00 */
[----:B0-----:R-:W-:-:S14]  /*1ae0*/  DSETP.GTU.AND P0, PT, R10, UR22, PT ;  /* 0x000000160a007e2a */ /* 0x001fdc000bf0c000 */
[----:B------:R-:W-:Y:S05]  /*1af0*/  @P0 BRA `(.L_x_42) ;  /* 0x0000000400600947 */ /* 0x000fea0003800000 */
[----:B------:R-:W0:Y:S01]  /*1b00*/  MUFU.RCP64H R7, UR13 ;  /* 0x0000000d00077d08 */ /* 0x000e220008001800 */
[----:B------:R-:W-:Y:S01]  /*1b10*/  IMAD.U32 R8, RZ, RZ, UR12 ;  /* 0x0000000cff087e24 */ /* 0x000fe2000f8e00ff */
[----:B------:R-:W-:Y:S01]  /*1b20*/  BSSY.RECONVERGENT B2, `(.L_x_43) ;  /* 0x000001b000027945 */ /* 0x000fe20003800200 */
[----:B------:R-:W-:Y:S02]  /*1b30*/  IMAD.U32 R9, RZ, RZ, UR13 ;  /* 0x0000000dff097e24 */ /* 0x000fe4000f8e00ff */
[----:B------:R-:W-:-:S06]  /*1b40*/  IMAD.MOV.U32 R6, RZ, RZ, 0x1 ;  /* 0x00000001ff067424 */ /* 0x000fcc00078e00ff */
[----:B0-----:R-:W-:-:S08]  /*1b50*/  DFMA R8, R6, -R8, 1 ;  /* 0x3ff000000608742b */ /* 0x001fd00000000808 */
[----:B------:R-:W-:-:S08]  /*1b60*/  DFMA R8, R8, R8, R8 ;  /* 0x000000080808722b */ /* 0x000fd00000000008 */
[----:B------:R-:W-:Y:S01]  /*1b70*/  DFMA R8, R6, R8, R6 ;  /* 0x000000080608722b */ /* 0x000fe20000000006 */
[----:B------:R-:W-:Y:S02]  /*1b80*/  IMAD.U32 R6, RZ, RZ, UR12 ;  /* 0x0000000cff067e24 */ /* 0x000fe4000f8e00ff */
[----:B------:R-:W-:-:S06]  /*1b90*/  IMAD.U32 R7, RZ, RZ, UR13 ;  /* 0x0000000dff077e24 */ /* 0x000fcc000f8e00ff */
[----:B------:R-:W-:-:S08]  /*1ba0*/  DFMA R6, R8, -R6, 1 ;  /* 0x3ff000000806742b */ /* 0x000fd00000000806 */
[----:B------:R-:W-:-:S08]  /*1bb0*/  DFMA R6, R8, R6, R8 ;  /* 0x000000060806722b */ /* 0x000fd00000000008 */
[----:B------:R-:W-:-:S08]  /*1bc0*/  DMUL R8, R6, -R18 ;  /* 0x8000001206087228 */ /* 0x000fd00000000000 */
[--C-:B------:R-:W-:Y:S02]  /*1bd0*/  DFMA R10, R8, -UR12, -R18.reuse ;  /* 0x8000000c080a7c2b */ /* 0x100fe40008000812 */
[----:B------:R-:W-:-:S06]  /*1be0*/  DADD R18, -RZ, -R18 ;  /* 0x00000000ff127229 */ /* 0x000fcc0000000912 */
[----:B------:R-:W-:-:S04]  /*1bf0*/  DFMA R8, R6, R10, R8 ;  /* 0x0000000a0608722b */ /* 0x000fc80000000008 */
[----:B------:R-:W-:-:S06]  /*1c00*/  FSETP.GEU.AND P1, PT, |R19|, 6.5827683646048100446e-37, PT ;  /* 0x036000001300780b */ /* 0x000fcc0003f2e200 */
[----:B-123--:R-:W-:-:S05]  /*1c10*/  FFMA R0, RZ, UR13, R9 ;  /* 0x0000000dff007c23 */ /* 0x00efca0008000009 */
[----:B------:R-:W-:-:S13]  /*1c20*/  FSETP.GT.AND P0, PT, |R0|, 1.469367938527859385e-39, PT ;  /* 0x001000000000780b */ /* 0x000fda0003f04200 */
[----:B------:R-:W-:Y:S05]  /*1c30*/  @P0 BRA P1, `(.L_x_44) ;  /* 0x0000000000240947 */ /* 0x000fea0000800000 */
[----:B------:R-:W-:Y:S01]  /*1c40*/  IMAD.U32 R9, RZ, RZ, UR13 ;  /* 0x0000000dff097e24 */ /* 0x000fe2000f8e00ff */
[----:B------:R-:W-:Y:S01]  /*1c50*/  MOV R7, UR13 ;  /* 0x0000000d00077c02 */ /* 0x000fe20008000f00 */
[----:B------:R-:W-:Y:S01]  /*1c60*/  IMAD.U32 R6, RZ, RZ, UR12 ;  /* 0x0000000cff067e24 */ /* 0x000fe2000f8e00ff */
[----:B------:R-:W-:Y:S01]  /*1c70*/  MOV R0, 0x1cd0 ;  /* 0x00001cd000007802 */ /* 0x000fe20000000f00 */
[----:B------:R-:W-:Y:S02]  /*1c80*/  IMAD.U32 R8, RZ, RZ, UR12 ;  /* 0x0000000cff087e24 */ /* 0x000fe4000f8e00ff */
[----:B------:R-:W-:Y:S02]  /*1c90*/  IMAD.MOV.U32 R12, RZ, RZ, R18 ;  /* 0x000000ffff0c7224 */ /* 0x000fe400078e0012 */
[----:B------:R-:W-:Y:S02]  /*1ca0*/  IMAD.MOV.U32 R13, RZ, RZ, R19 ;  /* 0x000000ffff0d7224 */ /* 0x000fe400078e0013 */
[----:B------:R-:W-:-:S07]  /*1cb0*/  IMAD.MOV.U32 R11, RZ, RZ, R9 ;  /* 0x000000ffff0b7224 */ /* 0x000fce00078e0009 */
[----:B------:R-:W-:Y:S05]  /*1cc0*/  CALL.REL.NOINC `($__internal_0_$__cuda_sm20_div_rn_f64_full) ;  /* 0x0000002c005c7944 */ /* 0x000fea0003c00000 */
.L_x_44:
[----:B------:R-:W-:Y:S05]  /*1cd0*/  BSYNC.RECONVERGENT B2 ;  /* 0x0000000000027941 */ /* 0x000fea0003800200 */
.L_x_43:
[----:B------:R-:W-:Y:S01]  /*1ce0*/  IMAD.MOV.U32 R10, RZ, RZ, 0x652b82fe ;  /* 0x652b82feff0a7424 */ /* 0x000fe200078e00ff */
[----:B------:R-:W-:Y:S01]  /*1cf0*/  UMOV UR22, 0xfefa39ef ;  /* 0xfefa39ef00167882 */ /* 0x000fe20000000000 */
[----:B------:R-:W-:Y:S01]  /*1d00*/  IMAD.MOV.U32 R11, RZ, RZ, 0x3ff71547 ;  /* 0x3ff71547ff0b7424 */ /* 0x000fe200078e00ff */
[----:B------:R-:W-:Y:S01]  /*1d10*/  UMOV UR23, 0x3fe62e42 ;  /* 0x3fe62e4200177882 */ /* 0x000fe20000000000 */
[----:B------:R-:W-:-:S04]  /*1d20*/  FSETP.GEU.AND P0, PT, |R9|, 4.1917929649353027344, PT ;  /* 0x4086232b0900780b */ /* 0x000fc80003f0e200 */
[----:B------:R-:W-:-:S08]  /*1d30*/  DFMA R10, R8, R10, 6.75539944105574400000e+15 ;  /* 0x43380000080a742b */ /* 0x000fd0000000000a */
[----:B------:R-:W-:-:S08]  /*1d40*/  DADD R6, R10, -6.75539944105574400000e+15 ;  /* 0xc33800000a067429 */ /* 0x000fd00000000000 */
[----:B------:R-:W-:Y:S01]  /*1d50*/  DFMA R12, R6, -UR22, R8 ;  /* 0x80000016060c7c2b */ /* 0x000fe20008000008 */
[----:B------:R-:W-:Y:S01]  /*1d60*/  UMOV UR22, 0x3b39803f ;  /* 0x3b39803f00167882 */ /* 0x000fe20000000000 */
[----:B------:R-:W-:-:S06]  /*1d70*/  UMOV UR23, 0x3c7abc9e ;  /* 0x3c7abc9e00177882 */ /* 0x000fcc0000000000 */
[----:B------:R-:W-:Y:S01]  /*1d80*/  DFMA R6, R6, -UR22, R12 ;  /* 0x8000001606067c2b */ /* 0x000fe2000800000c */
[----:B------:R-:W-:Y:S01]  /*1d90*/  UMOV UR22, 0x69ce2bdf ;  /* 0x69ce2bdf00167882 */ /* 0x000fe20000000000 */
[----:B------:R-:W-:Y:S01]  /*1da0*/  IMAD.MOV.U32 R12, RZ, RZ, -0x35dec16 ;  /* 0xfca213eaff0c7424 */ /* 0x000fe200078e00ff */
[----:B------:R-:W-:Y:S01]  /*1db0*/  UMOV UR23, 0x3e5ade15 ;  /* 0x3e5ade1500177882 */ /* 0x000fe20000000000 */
[----:B------:R-:W-:-:S06]  /*1dc0*/  IMAD.MOV.U32 R13, RZ, RZ, 0x3e928af3 ;  /* 0x3e928af3ff0d7424 */ /* 0x000fcc00078e00ff */
[----:B------:R-:W-:Y:S01]  /*1dd0*/  DFMA R12, R6, UR22, R12 ;  /* 0x00000016060c7c2b */ /* 0x000fe2000800000c */
[----:B------:R-:W-:Y:S01]  /*1de0*/  UMOV UR22, 0x62401315 ;  /* 0x6240131500167882 */ /* 0x000fe20000000000 */
[----:B------:R-:W-:-:S06]  /*1df0*/  UMOV UR23, 0x3ec71dee ;  /* 0x3ec71dee00177882 */ /* 0x000fcc0000000000 */
[----:B------:R-:W-:Y:S01]  /*1e00*/  DFMA R12, R6, R12, UR22 ;  /* 0x00000016060c7e2b */ /* 0x000fe2000800000c */
        /* <DEDUP_REMOVED lines=20> */
[----:B------:R-:W-:-:S08]  /*1f50*/  DFMA R12, R6, R12, UR22 ;  /* 0x00000016060c7e2b */ /* 0x000fd0000800000c */
[----:B------:R-:W-:-:S08]  /*1f60*/  DFMA R12, R6, R12, 1 ;  /* 0x3ff00000060c742b */ /* 0x000fd0000000000c */
[----:B------:R-:W-:-:S10]  /*1f70*/  DFMA R12, R6, R12, 1 ;  /* 0x3ff00000060c742b */ /* 0x000fd4000000000c */
[----:B------:R-:W-:Y:S02]  /*1f80*/  IMAD R7, R10, 0x100000, R13 ;  /* 0x001000000a077824 */ /* 0x000fe400078e020d */
[----:B------:R-:W-:Y:S01]  /*1f90*/  IMAD.MOV.U32 R6, RZ, RZ, R12 ;  /* 0x000000ffff067224 */ /* 0x000fe200078e000c */
[----:B------:R-:W-:Y:S06]  /*1fa0*/  @!P0 BRA `(.L_x_42) ;  /* 0x0000000000348947 */ /* 0x000fec0003800000 */
[----:B------:R-:W-:Y:S01]  /*1fb0*/  FSETP.GEU.AND P1, PT, |R9|, 4.2275390625, PT ;  /* 0x408748000900780b */ /* 0x000fe20003f2e200 */
[C---:B------:R-:W-:Y:S02]  /*1fc0*/  DADD R6, R8.reuse, +INF ;  /* 0x7ff0000008067429 */ /* 0x040fe40000000000 */
[----:B------:R-:W-:-:S08]  /*1fd0*/  DSETP.GEU.AND P0, PT, R8, RZ, PT ;  /* 0x000000ff0800722a */ /* 0x000fd00003f0e000 */
[----:B------:R-:W-:Y:S02]  /*1fe0*/  FSEL R6, R6, RZ, P0 ;  /* 0x000000ff06067208 */ /* 0x000fe40000000000 */
[----:B------:R-:W-:Y:S01]  /*1ff0*/  @!P1 LEA.HI R0, R10, R10, RZ, 0x1 ;  /* 0x0000000a0a009211 */ /* 0x000fe200078f08ff */
[----:B------:R-:W-:Y:S01]  /*2000*/  @!P1 IMAD.MOV.U32 R8, RZ, RZ, R12 ;  /* 0x000000ffff089224 */ /* 0x000fe200078e000c */
[----:B------:R-:W-:Y:S02]  /*2010*/  FSEL R7, R7, RZ, P0 ;  /* 0x000000ff07077208 */ /* 0x000fe40000000000 */
[----:B------:R-:W-:-:S05]  /*2020*/  @!P1 SHF.R.S32.HI R9, RZ, 0x1, R0 ;  /* 0x00000001ff099819 */ /* 0x000fca0000011400 */
[----:B------:R-:W-:Y:S02]  /*2030*/  @!P1 IMAD.IADD R10, R10, 0x1, -R9 ;  /* 0x000000010a0a9824 */ /* 0x000fe400078e0a09 */
[----:B------:R-:W-:-:S03]  /*2040*/  @!P1 IMAD R9, R9, 0x100000, R13 ;  /* 0x0010000009099824 */ /* 0x000fc600078e020d */
[----:B------:R-:W-:Y:S01]  /*2050*/  @!P1 LEA R11, R10, 0x3ff00000, 0x14 ;  /* 0x3ff000000a0b9811 */ /* 0x000fe200078ea0ff */
[----:B------:R-:W-:-:S06]  /*2060*/  @!P1 IMAD.MOV.U32 R10, RZ, RZ, RZ ;  /* 0x000000ffff0a9224 */ /* 0x000fcc00078e00ff */
[----:B------:R-:W-:-:S11]  /*2070*/  @!P1 DMUL R6, R8, R10 ;  /* 0x0000000a08069228 */ /* 0x000fd60000000000 */
.L_x_42:
[----:B------:R-:W-:Y:S05]  /*2080*/  BSYNC.RECONVERGENT B1 ;  /* 0x0000000000017941 */ /* 0x000fea0003800200 */
.L_x_41:
[----:B------:R-:W0:Y:S02]  /*2090*/  LDCU UR21, c[0x0][0x390] ;  /* 0x00007200ff1577ac */ /* 0x000e240008000800 */
[----:B0-----:R-:W-:-:S09]  /*20a0*/  UISETP.GE.AND UP0, UPT, UR21, 0x1, UPT ;  /* 0x000000011500788c */ /* 0x001fd2000bf06270 */
[----:B------:R-:W-:Y:S05]  /*20b0*/  BRA.U !UP0, `(.L_x_45) ;  /* 0x0000000908e87547 */ /* 0x000fea000b800000 */
[----:B------:R-:W-:Y:S01]  /*20c0*/  UISETP.GE.U32.AND UP0, UPT, UR21, 0x10, UPT ;  /* 0x000000101500788c */ /* 0x000fe2000bf06070 */
[----:B-123--:R-:W-:-:S08]  /*20d0*/  IMAD.MOV.U32 R0, RZ, RZ, RZ ;  /* 0x000000ffff007224 */ /* 0x00efd000078e00ff */
[----:B------:R-:W-:Y:S05]  /*20e0*/  BRA.U !UP0, `(.L_x_46) ;  /* 0x0000000508387547 */ /* 0x000fea000b800000 */
[----:B------:R-:W0:Y:S01]  /*20f0*/  S2UR UR8, SR_CgaCtaId ;  /* 0x00000000000879c3 */ /* 0x000e220000008800 */
[----:B------:R-:W-:Y:S01]  /*2100*/  UMOV UR4, 0x400 ;  /* 0x0000040000047882 */ /* 0x000fe20000000000 */
[----:B------:R-:W-:Y:S01]  /*2110*/  IMAD.MOV.U32 R0, RZ, RZ, RZ ;  /* 0x000000ffff007224 */ /* 0x000fe200078e00ff */
[----:B------:R-:W-:-:S04]  /*2120*/  UIADD3 UR4, UPT, UPT, UR4, 0x10, URZ ;  /* 0x0000001004047890 */ /* 0x000fc8000fffe0ff */
[----:B0-----:R-:W-:-:S12]  /*2130*/  ULEA UR4, UR8, UR4, 0x18 ;  /* 0x0000000408047291 */ /* 0x001fd8000f8ec0ff */
.L_x_47:
[----:B------:R-:W0:Y:S01]  /*2140*/  LDC.64 R10, c[0x0][0x380] ;  /* 0x0000e000ff0a7b82 */ /* 0x000e220000000a00 */
[----:B------:R-:W-:-:S04]  /*2150*/  IMAD R9, R35, UR21, R0 ;  /* 0x0000001523097c24 */ /* 0x000fc8000f8e0200 */
[----:B0-----:R-:W-:-:S05]  /*2160*/  IMAD.WIDE R10, R9, 0x8, R10 ;  /* 0x00000008090a7825 */ /* 0x001fca00078e020a */
[----:B------:R-:W2:Y:S04]  /*2170*/  LDG.E.64 R18, desc[UR10][R10.64] ;  /* 0x0000000a0a127981 */ /* 0x000ea8000c1e1b00 */
[----:B------:R-:W3:Y:S04]  /*2180*/  LDG.E.64 R26, desc[UR10][R10.64+0x8] ;  /* 0x0000080a0a1a7981 */ /* 0x000ee8000c1e1b00 */
[----:B------:R-:W4:Y:S04]  /*2190*/  LDG.E.64 R8, desc[UR10][R10.64+0x10] ;  /* 0x0000100a0a087981 */ /* 0x000f28000c1e1b00 */
[----:B------:R-:W5:Y:S04]  /*21a0*/  LDG.E.64 R22, desc[UR10][R10.64+0x18] ;  /* 0x0000180a0a167981 */ /* 0x000f68000c1e1b00 */
[----:B------:R-:W5:Y:S04]  /*21b0*/  LDG.E.64 R24, desc[UR10][R10.64+0x20] ;  /* 0x0000200a0a187981 */ /* 0x000f68000c1e1b00 */
[----:B------:R-:W5:Y:S04]  /*21c0*/  LDG.E.64 R28, desc[UR10][R10.64+0x28] ;  /* 0x0000280a0a1c7981 */ /* 0x000f68000c1e1b00 */
[----:B------:R-:W5:Y:S04]  /*21d0*/  LDG.E.64 R30, desc[UR10][R10.64+0x30] ;  /* 0x0000300a0a1e7981 */ /* 0x000f68000c1e1b00 */
[----:B------:R-:W5:Y:S01]  /*21e0*/  LDG.E.64 R14, desc[UR10][R10.64+0x38] ;  /* 0x0000380a0a0e7981 */ /* 0x000f62000c1e1b00 */
[----:B------:R-:W-:-:S03]  /*21f0*/  IMAD.IADD R32, R5, 0x1, R0 ;  /* 0x0000000105207824 */ /* 0x000fc600078e0200 */
[----:B------:R-:W5:Y:S02]  /*2200*/  LDG.E.64 R16, desc[UR10][R10.64+0x40] ;  /* 0x0000400a0a107981 */ /* 0x000f64000c1e1b00 */
[----:B------:R-:W-:-:S05]  /*2210*/  LEA R32, R32, UR4, 0x3 ;  /* 0x0000000420207c11 */ /* 0x000fca000f8e18ff */
[----:B------:R-:W2:Y:S04]  /*2220*/  LDS.64 R20, [R32] ;  /* 0x0000000020147984 */ /* 0x000ea80000000a00 */
[----:B------:R-:W3:Y:S01]  /*2230*/  LDS.64 R12, [R32+0x8] ;  /* 0x00000800200c7984 */ /* 0x000ee20000000a00 */
[----:B--2---:R-:W-:-:S03]  /*2240*/  DFMA R20, R18, R6, R20 ;  /* 0x000000061214722b */ /* 0x004fc60000000014 */
[----:B------:R-:W2:Y:S01]  /*2250*/  LDG.E.64 R18, desc[UR10][R10.64+0x48] ;  /* 0x0000480a0a127981 */ /* 0x000ea2000c1e1b00 */
[----:B---3--:R-:W-:-:S03]  /*2260*/  DFMA R12, R26, R6, R12 ;  /* 0x000000061a0c722b */ /* 0x008fc6000000000c */
[----:B------:R-:W4:Y:S04]  /*2270*/  LDS.64 R26, [R32+0x10] ;  /* 0x00001000201a7984 */ /* 0x000f280000000a00 */
[----:B------:R0:W-:Y:S04]  /*2280*/  STS.64 [R32], R20 ;  /* 0x0000001420007388 */ /* 0x0001e80000000a00 */
[----:B------:R-:W-:Y:S04]  /*2290*/  STS.64 [R32+0x8], R12 ;  /* 0x0000080c20007388 */ /* 0x000fe80000000a00 */
[----:B------:R-:W5:Y:S04]  /*22a0*/  LDS.64 R12, [R32+0x18] ;  /* 0x00001800200c7984 */ /* 0x000f680000000a00 */
[----:B0-----:R-:W3:Y:S01]  /*22b0*/  LDG.E.64 R20, desc[UR10][R10.64+0x50] ;  /* 0x0000500a0a147981 */ /* 0x001ee2000c1e1b00 */
[----:B----4-:R-:W-:-:S03]  /*22c0*/  DFMA R26, R8, R6, R26 ;  /* 0x00000006081a722b */ /* 0x010fc6000000001a */
[----:B------:R-:W0:Y:S04]  /*22d0*/  LDS.64 R8, [R32+0x20] ;  /* 0x0000200020087984 */ /* 0x000e280000000a00 */
[----:B------:R1:W-:Y:S01]  /*22e0*/  STS.64 [R32+0x10], R26 ;  /* 0x0000101a20007388 */ /* 0x0003e20000000a00 */
[----:B-----5:R-:W-:-:S03]  /*22f0*/  DFMA R12, R22, R6, R12 ;  /* 0x00000006160c722b */ /* 0x020fc6000000000c */
[----:B------:R-:W4:Y:S04]  /*2300*/  LDG.E.64 R22, desc[UR10][R10.64+0x58] ;  /* 0x0000580a0a167981 */ /* 0x000f28000c1e1b00 */
[----:B-1----:R-:W5:Y:S01]  /*2310*/  LDG.E.64 R26, desc[UR10][R10.64+0x60] ;  /* 0x0000600a0a1a7981 */ /* 0x002f62000c1e1b00 */
[----:B0-----:R-:W-:-:S03]  /*2320*/  DFMA R8, R24, R6, R8 ;  /* 0x000000061808722b */ /* 0x001fc60000000008 */
[----:B------:R-:W0:Y:S04]  /*2330*/  LDS.64 R24, [R32+0x28] ;  /* 0x0000280020187984 */ /* 0x000e280000000a00 */
[----:B------:R1:W-:Y:S04]  /*2340*/  STS.64 [R32+0x18], R12 ;  /* 0x0000180c20007388 */ /* 0x0003e80000000a00 */
[----:B------:R1:W-:Y:S04]  /*2350*/  STS.64 [R32+0x20], R8 ;  /* 0x0000200820007388 */ /* 0x0003e80000000a00 */
[----:B-1----:R-:W4:Y:S04]  /*2360*/  LDG.E.64 R12, desc[UR10][R10.64+0x70] ;  /* 0x0000700a0a0c7981 */ /* 0x002f28000c1e1b00 */
[----:B------:R1:W4:Y:S04]  /*2370*/  LDG.E.64 R8, desc[UR10][R10.64+0x68] ;  /* 0x0000680a0a087981 */ /* 0x000328000c1e1b00 */
[----:B------:R-:W1:Y:S01]  /*2380*/  LDG.E.64 R10, desc[UR10][R10.64+0x78] ;  /* 0x0000780a0a0a7981 */ /* 0x000e62000c1e1b00 */
[----:B0-----:R-:W-:-:S03]  /*2390*/  DFMA R24, R28, R6, R24 ;  /* 0x000000061c18722b */ /* 0x001fc60000000018 */
[----:B------:R-:W0:Y:S02]  /*23a0*/  LDS.64 R28, [R32+0x30] ;  /* 0x00003000201c7984 */ /* 0x000e240000000a00 */
[-C--:B0-----:R-:W-:Y:S02]  /*23b0*/  DFMA R28, R30, R6.reuse, R28 ;  /* 0x000000061e1c722b */ /* 0x081fe4000000001c */
[----:B------:R-:W0:Y:S02]  /*23c0*/  LDS.64 R30, [R32+0x38] ;  /* 0x00003800201e7984 */ /* 0x000e240000000a00 */
[-C--:B0-----:R-:W-:Y:S02]  /*23d0*/  DFMA R30, R14, R6.reuse, R30 ;  /* 0x000000060e1e722b */ /* 0x081fe4000000001e */
[----:B------:R-:W0:Y:S02]  /*23e0*/  LDS.64 R14, [R32+0x40] ;  /* 0x00004000200e7984 */ /* 0x000e240000000a00 */
[----:B0-----:R-:W-:-:S02]  /*23f0*/  DFMA R14, R16, R6, R14 ;  /* 0x00000006100e722b */ /* 0x001fc4000000000e */
[----:B------:R-:W2:Y:S02]  /*2400*/  LDS.64 R16, [R32+0x48] ;  /* 0x0000480020107984 */ /* 0x000ea40000000a00 */
[-C--:B--2---:R-:W-:Y:S02]  /*2410*/  DFMA R16, R18, R6.reuse, R16 ;  /* 0x000000061210722b */ /* 0x084fe40000000010 */
[----:B------:R-:W3:Y:S04]  /*2420*/  LDS.64 R18, [R32+0x50] ;  /* 0x0000500020127984 */ /* 0x000ee80000000a00 */
[----:B------:R-:W-:Y:S04]  /*2430*/  STS.64 [R32+0x28], R24 ;  /* 0x0000281820007388 */ /* 0x000fe80000000a00 */
[----:B------:R-:W5:Y:S01]  /*2440*/  LDS.64 R24, [R32+0x60] ;  /* 0x0000600020187984 */ /* 0x000f620000000a00 */
[----:B---3--:R-:W-:-:S03]  /*2450*/  DFMA R18, R20, R6, R18 ;  /* 0x000000061412722b */ /* 0x008fc60000000012 */
[----:B------:R-:W4:Y:S04]  /*2460*/  LDS.64 R20, [R32+0x58] ;  /* 0x0000580020147984 */ /* 0x000f280000000a00 */
[----:B------:R-:W-:Y:S04]  /*2470*/  STS.64 [R32+0x30], R28 ;  /* 0x0000301c20007388 */ /* 0x000fe80000000a00 */
[----:B------:R-:W-:Y:S01]  /*2480*/  LDS.64 R28, [R32+0x78] ;  /* 0x00007800201c7984 */ /* 0x000fe20000000a00 */
[----:B-----5:R-:W-:-:S03]  /*2490*/  DFMA R24, R26, R6, R24 ;  /* 0x000000061a18722b */ /* 0x020fc60000000018 */
[----:B------:R-:W0:Y:S01]  /*24a0*/  LDS.64 R26, [R32+0x70] ;  /* 0x00007000201a7984 */ /* 0x000e220000000a00 */
[----:B----4-:R-:W-:-:S03]  /*24b0*/  DFMA R20, R22, R6, R20 ;  /* 0x000000061614722b */ /* 0x010fc60000000014 */
[----:B------:R-:W2:Y:S01]  /*24c0*/  LDS.64 R22, [R32+0x68] ;  /* 0x0000680020167984 */ /* 0x000ea20000000a00 */
[----:B------:R-:W-:-:S03]  /*24d0*/  VIADD R0, R0, 0x10 ;  /* 0x0000001000007836 */ /* 0x000fc60000000000 */
[----:B------:R3:W-:Y:S04]  /*24e0*/  STS.64 [R32+0x38], R30 ;  /* 0x0000381e20007388 */ /* 0x0007e80000000a00 */
[----:B------:R3:W-:Y:S04]  /*24f0*/  STS.64 [R32+0x40], R14 ;  /* 0x0000400e20007388 */ /* 0x0007e80000000a00 */
[----:B------:R3:W-:Y:S01]  /*2500*/  STS.64 [R32+0x48], R16 ;  /* 0x0000481020007388 */ /* 0x0007e20000000a00 */
[----:B0-----:R-:W-:-:S03]  /*2510*/  DFMA R12, R12, R6, R26 ;  /* 0x000000060c0c722b */ /* 0x001fc6000000001a */
[----:B------:R3:W-:Y:S04]  /*2520*/  STS.64 [R32+0x50], R18 ;  /* 0x0000501220007388 */ /* 0x0007e80000000a00 */
[----:B------:R3:W-:Y:S01]  /*2530*/  STS.64 [R32+0x58], R20 ;  /* 0x0000581420007388 */ /* 0x0007e20000000a00 */
[----:B-1----:R-:W-:-:S03]  /*2540*/  DFMA R10, R10, R6, R28 ;  /* 0x000000060a0a722b */ /* 0x002fc6000000001c */
[----:B------:R3:W-:Y:S01]  /*2550*/  STS.64 [R32+0x60], R24 ;  /* 0x0000601820007388 */ /* 0x0007e20000000a00 */
[----:B--2---:R-:W-:-:S03]  /*2560*/  DFMA R8, R8, R6, R22 ;  /* 0x000000060808722b */ /* 0x004fc60000000016 */
[----:B------:R3:W-:Y:S04]  /*2570*/  STS.64 [R32+0x70], R12 ;  /* 0x0000700c20007388 */ /* 0x0007e80000000a00 */
[----:B------:R3:W-:Y:S04]  /*2580*/  STS.64 [R32+0x78], R10 ;  /* 0x0000780a20007388 */ /* 0x0007e80000000a00 */
[----:B------:R3:W-:Y:S01]  /*2590*/  STS.64 [R32+0x68], R8 ;  /* 0x0000680820007388 */ /* 0x0007e20000000a00 */
[----:B------:R-:W-:-:S13]  /*25a0*/  ISETP.NE.AND P0, PT, R0, UR7, PT ;  /* 0x0000000700007c0c */ /* 0x000fda000bf05270 */
[----:B---3--:R-:W-:Y:S05]  /*25b0*/  @P0 BRA `(.L_x_47) ;  /* 0xfffffff800e00947 */ /* 0x008fea000383ffff */
[----:B------:R-:W-:-:S07]  /*25c0*/  IMAD.U32 R0, RZ, RZ, UR7 ;  /* 0x00000007ff007e24 */ /* 0x000fce000f8e00ff */
.L_x_46:
[----:B------:R-:W-:-:S09]  /*25d0*/  UISETP.NE.AND UP0, UPT, UR16, URZ, UPT ;  /* 0x000000ff1000728c */ /* 0x000fd2000bf05270 */
[----:B------:R-:W-:Y:S05]  /*25e0*/  BRA.U !UP0, `(.L_x_45) ;  /* 0x00000005089c7547 */ /* 0x000fea000b800000 */
[----:B------:R-:W-:Y:S02]  /*25f0*/  UIADD3 UR4, UPT, UPT, UR16, -0x1, URZ ;  /* 0xffffffff10047890 */ /* 0x000fe4000fffe0ff */
[----:B------:R-:W-:Y:S02]  /*2600*/  UISETP.NE.AND UP1, UPT, UR17, URZ, UPT ;  /* 0x000000ff1100728c */ /* 0x000fe4000bf25270 */
[----:B------:R-:W-:-:S09]  /*2610*/  UISETP.GE.U32.AND UP0, UPT, UR4, 0x7, UPT ;  /* 0x000000070400788c */ /* 0x000fd2000bf06070 */
[----:B------:R-:W-:Y:S05]  /*2620*/  BRA.U !UP0, `(.L_x_48) ;  /* 0x0000000108a87547 */ /* 0x000fea000b800000 */
        /* <DEDUP_REMOVED lines=11> */
[----:B------:R-:W0:Y:S01]  /*26e0*/  S2UR UR8, SR_CgaCtaId ;  /* 0x00000000000879c3 */ /* 0x000e220000008800 */
[----:B------:R-:W-:Y:S01]  /*26f0*/  UMOV UR4, 0x400 ;  /* 0x0000040000047882 */ /* 0x000fe20000000000 */
[----:B------:R-:W-:Y:S01]  /*2700*/  IMAD.IADD R32, R5, 0x1, R0 ;  /* 0x0000000105207824 */ /* 0x000fe200078e0200 */
[----:B------:R-:W-:Y:S01]  /*2710*/  UIADD3 UR4, UPT, UPT, UR4, 0x10, URZ ;  /* 0x0000001004047890 */ /* 0x000fe2000fffe0ff */
[----:B------:R-:W-:-:S03]  /*2720*/  VIADD R0, R0, 0x8 ;  /* 0x0000000800007836 */ /* 0x000fc60000000000 */
[----:B0-----:R-:W-:-:S06]  /*2730*/  ULEA UR4, UR8, UR4, 0x18 ;  /* 0x0000000408047291 */ /* 0x001fcc000f8ec0ff */
[----:B------:R-:W-:-:S05]  /*2740*/  LEA R32, R32, UR4, 0x3 ;  /* 0x0000000420207c11 */ /* 0x000fca000f8e18ff */
[----:B------:R-:W2:Y:S04]  /*2750*/  LDS.64 R30, [R32] ;  /* 0x00000000201e7984 */ /* 0x000ea80000000a00 */
[----:B------:R-:W3:Y:S04]  /*2760*/  LDS.64 R16, [R32+0x8] ;  /* 0x0000080020107984 */ /* 0x000ee80000000a00 */
[----:B------:R-:W4:Y:S04]  /*2770*/  LDS.64 R18, [R32+0x10] ;  /* 0x0000100020127984 */ /* 0x000f280000000a00 */
[----:B------:R-:W5:Y:S01]  /*2780*/  LDS.64 R22, [R32+0x18] ;  /* 0x0000180020167984 */ /* 0x000f620000000a00 */
[----:B--2---:R-:W-:-:S03]  /*2790*/  DFMA R30, R28, R6, R30 ;  /* 0x000000061c1e722b */ /* 0x004fc6000000001e */
[----:B------:R-:W0:Y:S01]  /*27a0*/  LDS.64 R28, [R32+0x38] ;  /* 0x00003800201c7984 */ /* 0x000e220000000a00 */
[----:B---3--:R-:W-:-:S03]  /*27b0*/  DFMA R16, R26, R6, R16 ;  /* 0x000000061a10722b */ /* 0x008fc60000000010 */
[----:B------:R-:W1:Y:S01]  /*27c0*/  LDS.64 R26, [R32+0x30] ;  /* 0x00003000201a7984 */ /* 0x000e620000000a00 */
[----:B----4-:R-:W-:-:S03]  /*27d0*/  DFMA R18, R24, R6, R18 ;  /* 0x000000061812722b */ /* 0x010fc60000000012 */
[----:B------:R-:W2:Y:S01]  /*27e0*/  LDS.64 R24, [R32+0x28] ;  /* 0x0000280020187984 */ /* 0x000ea20000000a00 */
[----:B-----5:R-:W-:-:S03]  /*27f0*/  DFMA R20, R20, R6, R22 ;  /* 0x000000061414722b */ /* 0x020fc60000000016 */
[----:B------:R-:W3:Y:S04]  /*2800*/  LDS.64 R22, [R32+0x20] ;  /* 0x0000200020167984 */ /* 0x000ee80000000a00 */
[----:B------:R4:W-:Y:S04]  /*2810*/  STS.64 [R32], R30 ;  /* 0x0000001e20007388 */ /* 0x0009e80000000a00 */
[----:B------:R4:W-:Y:S04]  /*2820*/  STS.64 [R32+0x8], R16 ;  /* 0x0000081020007388 */ /* 0x0009e80000000a00 */
[----:B------:R4:W-:Y:S04]  /*2830*/  STS.64 [R32+0x10], R18 ;  /* 0x0000101220007388 */ /* 0x0009e80000000a00 */
[----:B------:R4:W-:Y:S01]  /*2840*/  STS.64 [R32+0x18], R20 ;  /* 0x0000181420007388 */ /* 0x0009e20000000a00 */
[----:B0-----:R-:W-:-:S02]  /*2850*/  DFMA R14, R14, R6, R28 ;  /* 0x000000060e0e722b */ /* 0x001fc4000000001c */
[----:B-1----:R-:W-:-:S05]  /*2860*/  DFMA R12, R12, R6, R26 ;  /* 0x000000060c0c722b */ /* 0x002fca000000001a */
[----:B------:R4:W-:Y:S01]  /*2870*/  STS.64 [R32+0x38], R14 ;  /* 0x0000380e20007388 */ /* 0x0009e20000000a00 */
[----:B--2---:R-:W-:-:S03]  /*2880*/  DFMA R10, R10, R6, R24 ;  /* 0x000000060a0a722b */ /* 0x004fc60000000018 */
[----:B------:R4:W-:Y:S01]  /*2890*/  STS.64 [R32+0x30], R12 ;  /* 0x0000300c20007388 */ /* 0x0009e20000000a00 */
[----:B---3--:R-:W-:-:S03]  /*28a0*/  DFMA R8, R8, R6, R22 ;  /* 0x000000060808722b */ /* 0x008fc60000000016 */
[----:B------:R4:W-:Y:S04]  /*28b0*/  STS.64 [R32+0x28], R10 ;  /* 0x0000280a20007388 */ /* 0x0009e80000000a00 */
[----:B------:R4:W-:Y:S04]  /*28c0*/  STS.64 [R32+0x20], R8 ;  /* 0x0000200820007388 */ /* 0x0009e80000000a00 */
.L_x_48:
[----:B------:R-:W-:Y:S05]  /*28d0*/  BRA.U !UP1, `(.L_x_45) ;  /* 0x0000000109e07547 */ /* 0x000fea000b800000 */
[----:B------:R-:W-:Y:S02]  /*28e0*/  UIADD3 UR4, UPT, UPT, UR17, -0x1, URZ ;  /* 0xffffffff11047890 */ /* 0x000fe4000fffe0ff */
[----:B------:R-:W-:Y:S02]  /*28f0*/  UISETP.NE.AND UP1, UPT, UR18, URZ, UPT ;  /* 0x000000ff1200728c */ /* 0x000fe4000bf25270 */
[----:B------:R-:W-:-:S09]  /*2900*/  UISETP.GE.U32.AND UP0, UPT, UR4, 0x3, UPT ;  /* 0x000000030400788c */ /* 0x000fd2000bf06070 */
[----:B------:R-:W-:Y:S05]  /*2910*/  BRA.U !UP0, `(.L_x_49) ;  /* 0x0000000108687547 */ /* 0x000fea000b800000 */
[----:B----4-:R-:W0:Y:S01]  /*2920*/  LDC.64 R8, c[0x0][0x380] ;  /* 0x0000e000ff087b82 */ /* 0x010e220000000a00 */
[----:B------:R-:W-:-:S04]  /*2930*/  IMAD R25, R35, UR21, R0 ;  /* 0x0000001523197c24 */ /* 0x000fc8000f8e0200 */
[----:B0-----:R-:W-:-:S05]  /*2940*/  IMAD.WIDE R24, R25, 0x8, R8 ;  /* 0x0000000819187825 */ /* 0x001fca00078e0208 */
[----:B------:R-:W2:Y:S04]  /*2950*/  LDG.E.64 R16, desc[UR10][R24.64] ;  /* 0x0000000a18107981 */ /* 0x000ea8000c1e1b00 */
[----:B------:R-:W3:Y:S04]  /*2960*/  LDG.E.64 R14, desc[UR10][R24.64+0x8] ;  /* 0x0000080a180e7981 */ /* 0x000ee8000c1e1b00 */
[----:B------:R-:W4:Y:S04]  /*2970*/  LDG.E.64 R12, desc[UR10][R24.64+0x10] ;  /* 0x0000100a180c7981 */ /* 0x000f28000c1e1b00 */
        /* <DEDUP_REMOVED lines=12> */
[----:B--2---:R-:W-:-:S02]  /*2a40*/  DFMA R16, R16, R6, R20 ;  /* 0x000000061010722b */ /* 0x004fc40000000014 */
[----:B---3--:R-:W-:-:S05]  /*2a50*/  DFMA R14, R14, R6, R22 ;  /* 0x000000060e0e722b */ /* 0x008fca0000000016 */
[----:B------:R0:W-:Y:S01]  /*2a60*/  STS.64 [R27], R16 ;  /* 0x000000101b007388 */ /* 0x0001e20000000a00 */
[----:B----4-:R-:W-:-:S03]  /*2a70*/  DFMA R12, R12, R6, R18 ;  /* 0x000000060c0c722b */ /* 0x010fc60000000012 */
[----:B------:R0:W-:Y:S01]  /*2a80*/  STS.64 [R27+0x8], R14 ;  /* 0x0000080e1b007388 */ /* 0x0001e20000000a00 */
[----:B-----5:R-:W-:-:S03]  /*2a90*/  DFMA R8, R8, R6, R10 ;  /* 0x000000060808722b */ /* 0x020fc6000000000a */
[----:B------:R0:W-:Y:S04]  /*2aa0*/  STS.64 [R27+0x10], R12 ;  /* 0x0000100c1b007388 */ /* 0x0001e80000000a00 */
[----:B------:R0:W-:Y:S04]  /*2ab0*/  STS.64 [R27+0x18], R8 ;  /* 0x000018081b007388 */ /* 0x0001e80000000a00 */
.L_x_49:
[----:B------:R-:W-:Y:S05]  /*2ac0*/  BRA.U !UP1, `(.L_x_45) ;  /* 0x0000000109647547 */ /* 0x000fea000b800000 */
[----:B0---4-:R-:W0:Y:S01]  /*2ad0*/  LDC.64 R16, c[0x0][0x380] ;  /* 0x0000e000ff107b82 */ /* 0x011e220000000a00 */
[----:B------:R-:W-:-:S04]  /*2ae0*/  IMAD R9, R35, UR21, R0 ;  /* 0x0000001523097c24 */ /* 0x000fc8000f8e0200 */
[----:B0-----:R-:W-:-:S05]  /*2af0*/  IMAD.WIDE R16, R9, 0x8, R16 ;  /* 0x0000000809107825 */ /* 0x001fca00078e0210 */
[----:B------:R-:W2:Y:S01]  /*2b00*/  LDG.E.64 R8, desc[UR10][R16.64] ;  /* 0x0000000a10087981 */ /* 0x000ea2000c1e1b00 */
[----:B------:R-:W0:Y:S01]  /*2b10*/  S2UR UR8, SR_CgaCtaId ;  /* 0x00000000000879c3 */ /* 0x000e220000008800 */
[----:B------:R-:W-:Y:S01]  /*2b20*/  UMOV UR4, 0x400 ;  /* 0x0000040000047882 */ /* 0x000fe20000000000 */
[----:B------:R-:W-:Y:S01]  /*2b30*/  IMAD.IADD R0, R5, 0x1, R0 ;  /* 0x0000000105007824 */ /* 0x000fe200078e0200 */
[----:B------:R-:W-:Y:S02]  /*2b40*/  UIADD3 UR4, UPT, UPT, UR4, 0x10, URZ ;  /* 0x0000001004047890 */ /* 0x000fe4000fffe0ff */
[----:B------:R-:W-:Y:S02]  /*2b50*/  UISETP.NE.AND UP0, UPT, UR18, 0x1, UPT ;  /* 0x000000011200788c */ /* 0x000fe4000bf05270 */
[----:B0-----:R-:W-:-:S06]  /*2b60*/  ULEA UR4, UR8, UR4, 0x18 ;  /* 0x0000000408047291 */ /* 0x001fcc000f8ec0ff */
[----:B------:R-:W-:-:S05]  /*2b70*/  LEA R19, R0, UR4, 0x3 ;  /* 0x0000000400137c11 */ /* 0x000fca000f8e18ff */
[----:B------:R-:W2:Y:S02]  /*2b80*/  LDS.64 R10, [R19] ;  /* 0x00000000130a7984 */ /* 0x000ea40000000a00 */
[----:B--2---:R-:W-:-:S07]  /*2b90*/  DFMA R8, R8, R6, R10 ;  /* 0x000000060808722b */ /* 0x004fce000000000a */
[----:B------:R0:W-:Y:S01]  /*2ba0*/  STS.64 [R19], R8 ;  /* 0x0000000813007388 */ /* 0x0001e20000000a00 */
[----:B------:R-:W-:Y:S05]  /*2bb0*/  BRA.U !UP0, `(.L_x_45) ;  /* 0x0000000108287547 */ /* 0x000fea000b800000 */
[----:B------:R-:W-:Y:S01]  /*2bc0*/  UISETP.NE.AND UP0, UPT, UR18, 0x2, UPT ;  /* 0x000000021200788c */ /* 0x000fe2000bf05270 */
[----:B0-----:R-:W2:Y:S04]  /*2bd0*/  LDG.E.64 R8, desc[UR10][R16.64+0x8] ;  /* 0x0000080a10087981 */ /* 0x001ea8000c1e1b00 */
[----:B------:R-:W2:Y:S01]  /*2be0*/  LDS.64 R10, [R19+0x8] ;  /* 0x00000800130a7984 */ /* 0x000ea20000000a00 */
[----:B------:R-:W-:-:S13]  /*2bf0*/  PLOP3.LUT P0, PT, PT, PT, UP0, 0x80, 0x8 ;  /* 0x000000000008781c */ /* 0x000fda0003f0f008 */
[----:B------:R-:W3:Y:S04]  /*2c00*/  @P0 LDG.E.64 R12, desc[UR10][R16.64+0x10] ;  /* 0x0000100a100c0981 */ /* 0x000ee8000c1e1b00 */
[----:B------:R-:W3:Y:S01]  /*2c10*/  @P0 LDS.64 R14, [R19+0x10] ;  /* 0x00001000130e0984 */ /* 0x000ee20000000a00 */
[----:B--2---:R-:W-:-:S07]  /*2c20*/  DFMA R8, R8, R6, R10 ;  /* 0x000000060808722b */ /* 0x004fce000000000a */
[----:B------:R0:W-:Y:S01]  /*2c30*/  STS.64 [R19+0x8], R8 ;  /* 0x0000080813007388 */ /* 0x0001e20000000a00 */
[----:B---3--:R-:W-:-:S07]  /*2c40*/  @P0 DFMA R12, R12, R6, R14 ;  /* 0x000000060c0c022b */ /* 0x008fce000000000e */
[----:B------:R0:W-:Y:S04]  /*2c50*/  @P0 STS.64 [R19+0x10], R12 ;  /* 0x0000100c13000388 */ /* 0x0001e80000000a00 */
.L_x_45:
[----:B0---4-:R-:W0:Y:S01]  /*2c60*/  LDS.64 R8, [R34] ;  /* 0x0000000022087984 */ /* 0x011e220000000a00 */
[----:B------:R-:W-:-:S05]  /*2c70*/  VIADD R35, R35, 0x1 ;  /* 0x0000000123237836 */ /* 0x000fca0000000000 */
[----:B------:R-:W-:Y:S01]  /*2c80*/  ISETP.NE.AND P0, PT, R35, R4, PT ;  /* 0x000000042300720c */ /* 0x000fe20003f05270 */
[----:B0-----:R-:W-:-:S07]  /*2c90*/  DADD R8, R8, R6 ;  /* 0x0000000008087229 */ /* 0x001fce0000000006 */
[----:B------:R4:W-:Y:S05]  /*2ca0*/  STS.64 [R34], R8 ;  /* 0x0000000822007388 */ /* 0x0009ea0000000a00 */
[----:B------:R-:W-:Y:S05]  /*2cb0*/  @P0 BRA `(.L_x_50) ;  /* 0xffffffdc00380947 */ /* 0x000fea000383ffff */
.L_x_8:
[----:B0-----:R-:W-:Y:S05]  /*2cc0*/  BSYNC.RECONVERGENT B0 ;  /* 0x0000000000007941 */ /* 0x001fea0003800200 */
.L_x_7:
[----:B------:R-:W-:Y:S01]  /*2cd0*/  BAR.SYNC.DEFER_BLOCKING 0x0 ;  /* 0x0000000000007b1d */ /* 0x000fe20000010000 */
[----:B------:R-:W-:-:S09]  /*2ce0*/  UISETP.GE.U32.AND UP0, UPT, UR14, 0x2, UPT ;  /* 0x000000020e00788c */ /* 0x000fd2000bf06070 */
[----:B------:R-:W-:Y:S05]  /*2cf0*/  BRA.U !UP0, `(.L_x_51) ;  /* 0x0000000908147547 */ /* 0x000fea000b800000 */
[----:B-123--:R-:W-:-:S07]  /*2d00*/  MOV R0, UR14 ;  /* 0x0000000e00007c02 */ /* 0x00efce0008000f00 */
.L_x_59:
[----:B------:R-:W-:Y:S01]  /*2d10*/  SHF.R.U32.HI R7, RZ, 0x1, R0 ;  /* 0x00000001ff077819 */ /* 0x000fe20000011600 */
[----:B------:R-:W-:Y:S03]  /*2d20*/  BSSY.RECONVERGENT B0, `(.L_x_52) ;  /* 0x000007e000007945 */ /* 0x000fe60003800200 */
[----:B------:R-:W-:-:S13]  /*2d30*/  ISETP.GE.U32.AND P0, PT, R2, R7, PT ;  /* 0x000000070200720c */ /* 0x000fda0003f06070 */
[----:B012---:R-:W-:Y:S05]  /*2d40*/  @P0 BRA `(.L_x_53) ;  /* 0x0000000400ec0947 */ /* 0x007fea0003800000 */
[----:B------:R-:W0:Y:S02]  /*2d50*/  LDCU UR9, c[0x0][0x390] ;  /* 0x00007200ff0977ac */ /* 0x000e240008000800 */
[----:B0-----:R-:W-:-:S09]  /*2d60*/  UISETP.GE.AND UP0, UPT, UR9, 0x1, UPT ;  /* 0x000000010900788c */ /* 0x001fd2000bf06270 */
[----:B------:R-:W-:Y:S05]  /*2d70*/  BRA.U !UP0, `(.L_x_54) ;  /* 0x0000000508cc7547 */ /* 0x000fea000b800000 */
[----:B------:R-:W-:Y:S01]  /*2d80*/  UISETP.GE.U32.AND UP0, UPT, UR15, 0x7, UPT ;  /* 0x000000070f00788c */ /* 0x000fe2000bf06070 */
[----:B------:R-:W-:Y:S02]  /*2d90*/  IMAD.IADD R6, R7, 0x1, R2 ;  /* 0x0000000107067824 */ /* 0x000fe400078e0202 */
[----:B----4-:R-:W-:-:S06]  /*2da0*/  IMAD.MOV.U32 R8, RZ, RZ, RZ ;  /* 0x000000ffff087224 */ /* 0x010fcc00078e00ff */
[----:B------:R-:W-:Y:S05]  /*2db0*/  BRA.U !UP0, `(.L_x_55) ;  /* 0x0000000108b47547 */ /* 0x000fea000b800000 */
[----:B------:R-:W0:Y:S01]  /*2dc0*/  S2UR UR8, SR_CgaCtaId ;  /* 0x00000000000879c3 */ /* 0x000e220000008800 */
[----:B------:R-:W-:Y:S01]  /*2dd0*/  UMOV UR4, 0x400 ;  /* 0x0000040000047882 */ /* 0x000fe20000000000 */
[----:B------:R-:W-:Y:S01]  /*2de0*/  IMAD.MOV.U32 R8, RZ, RZ, RZ ;  /* 0x000000ffff087224 */ /* 0x000fe200078e00ff */
[----:B------:R-:W-:-:S04]  /*2df0*/  UIADD3 UR4, UPT, UPT, UR4, 0x10, URZ ;  /* 0x0000001004047890 */ /* 0x000fc8000fffe0ff */
[----:B0-----:R-:W-:-:S12]  /*2e00*/  ULEA UR4, UR8, UR4, 0x18 ;  /* 0x0000000408047291 */ /* 0x001fd8000f8ec0ff */
.L_x_56:
[--C-:B------:R-:W-:Y:S02]  /*2e10*/  IMAD R10, R6, UR9, R8.reuse ;  /* 0x00000009060a7c24 */ /* 0x100fe4000f8e0208 */
[----:B0-----:R-:W-:Y:S02]  /*2e20*/  IMAD.IADD R9, R5, 0x1, R8 ;  /* 0x0000000105097824 */ /* 0x001fe400078e0208 */
[----:B------:R-:W-:Y:S01]  /*2e30*/  VIADD R8, R8, 0x8 ;  /* 0x0000000808087836 */ /* 0x000fe20000000000 */
[----:B------:R-:W-:Y:S02]  /*2e40*/  LEA R10, R10, UR4, 0x3 ;  /* 0x000000040a0a7c11 */ /* 0x000fe4000f8e18ff */
[----:B------:R-:W-:Y:S02]  /*2e50*/  LEA R9, R9, UR4, 0x3 ;  /* 0x0000000409097c11 */ /* 0x000fe4000f8e18ff */
[----:B------:R-:W-:Y:S01]  /*2e60*/  ISETP.NE.AND P0, PT, R8, UR20, PT ;  /* 0x0000001408007c0c */ /* 0x000fe2000bf05270 */
[----:B------:R-:W-:Y:S04]  /*2e70*/  LDS.64 R12, [R10] ;  /* 0x000000000a0c7984 */ /* 0x000fe80000000a00 */
[----:B------:R-:W0:Y:S04]  /*2e80*/  LDS.64 R14, [R9] ;  /* 0x00000000090e7984 */ /* 0x000e280000000a00 */
[----:B------:R-:W-:Y:S04]  /*2e90*/  LDS.64 R16, [R9+0x8] ;  /* 0x0000080009107984 */ /* 0x000fe80000000a00 */
[----:B------:R-:W-:Y:S04]  /*2ea0*/  LDS.64 R18, [R9+0x10] ;  /* 0x0000100009127984 */ /* 0x000fe80000000a00 */
[----:B------:R-:W-:Y:S01]  /*2eb0*/  LDS.64 R20, [R9+0x18] ;  /* 0x0000180009147984 */ /* 0x000fe20000000a00 */
[----:B0-----:R-:W-:-:S07]  /*2ec0*/  DADD R12, R12, R14 ;  /* 0x000000000c0c7229 */ /* 0x001fce000000000e */
[----:B------:R-:W-:Y:S04]  /*2ed0*/  STS.64 [R9], R12 ;  /* 0x0000000c09007388 */ /* 0x000fe80000000a00 */
[----:B------:R-:W0:Y:S02]  /*2ee0*/  LDS.64 R14, [R10+0x8] ;  /* 0x000008000a0e7984 */ /* 0x000e240000000a00 */
[----:B0-----:R-:W-:-:S07]  /*2ef0*/  DADD R14, R14, R16 ;  /* 0x000000000e0e7229 */ /* 0x001fce0000000010 */
[----:B------:R-:W-:Y:S04]  /*2f00*/  STS.64 [R9+0x8], R14 ;  /* 0x0000080e09007388 */ /* 0x000fe80000000a00 */
[----:B------:R-:W0:Y:S02]  /*2f10*/  LDS.64 R16, [R10+0x10] ;  /* 0x000010000a107984 */ /* 0x000e240000000a00 */
[----:B0-----:R-:W-:-:S07]  /*2f20*/  DADD R16, R16, R18 ;  /* 0x0000000010107229 */ /* 0x001fce0000000012 */
[----:B------:R-:W-:Y:S04]  /*2f30*/  STS.64 [R9+0x10], R16 ;  /* 0x0000101009007388 */ /* 0x000fe80000000a00 */
[----:B------:R-:W0:Y:S02]  /*2f40*/  LDS.64 R18, [R10+0x18] ;  /* 0x000018000a127984 */ /* 0x000e240000000a00 */
[----:B0-----:R-:W-:Y:S02]  /*2f50*/  DADD R18, R18, R20 ;  /* 0x0000000012127229 */ /* 0x001fe40000000014 */
[----:B------:R-:W-:Y:S05]  /*2f60*/  LDS.64 R20, [R9+0x20] ;  /* 0x0000200009147984 */ /* 0x000fea0000000a00 */
[----:B------:R-:W-:Y:S04]  /*2f70*/  STS.64 [R9+0x18], R18 ;  /* 0x0000181209007388 */ /* 0x000fe80000000a00 */
[----:B------:R-:W0:Y:S02]  /*2f80*/  LDS.64 R12, [R10+0x20] ;  /* 0x000020000a0c7984 */ /* 0x000e240000000a00 */
[----:B0-----:R-:W-:-:S02]  /*2f90*/  DADD R12, R12, R20 ;  /* 0x000000000c0c7229 */ /* 0x001fc40000000014 */
        /* <DEDUP_REMOVED lines=11> */
[----:B0-----:R-:W-:-:S07]  /*3050*/  DADD R18, R18, R20 ;  /* 0x0000000012127229 */ /* 0x001fce0000000014 */
[----:B------:R0:W-:Y:S01]  /*3060*/  STS.64 [R9+0x38], R18 ;  /* 0x0000381209007388 */ /* 0x0001e20000000a00 */
[----:B------:R-:W-:Y:S05]  /*3070*/  @P0 BRA `(.L_x_56) ;  /* 0xfffffffc00640947 */ /* 0x000fea000383ffff */
[----:B------:R-:W-:-:S07]  /*3080*/  IMAD.U32 R8, RZ, RZ, UR20 ;  /* 0x00000014ff087e24 */ /* 0x000fce000f8e00ff */
.L_x_55:
[----:B------:R-:W-:-:S09]  /*3090*/  UISETP.NE.AND UP0, UPT, UR17, URZ, UPT ;  /* 0x000000ff1100728c */ /* 0x000fd2000bf05270 */
[----:B------:R-:W-:Y:S05]  /*30a0*/  BRA.U !UP0, `(.L_x_54) ;  /* 0x0000000508007547 */ /* 0x000fea000b800000 */
[----:B------:R-:W-:Y:S02]  /*30b0*/  UIADD3 UR4, UPT, UPT, UR17, -0x1, URZ ;  /* 0xffffffff11047890 */ /* 0x000fe4000fffe0ff */
[----:B------:R-:W-:Y:S02]  /*30c0*/  UISETP.NE.AND UP1, UPT, UR18, URZ, UPT ;  /* 0x000000ff1200728c */ /* 0x000fe4000bf25270 */
[----:B------:R-:W-:-:S09]  /*30d0*/  UISETP.GE.U32.AND UP0, UPT, UR4, 0x3, UPT ;  /* 0x000000030400788c */ /* 0x000fd2000bf06070 */
[----:B------:R-:W-:Y:S05]  /*30e0*/  BRA.U !UP0, `(.L_x_57) ;  /* 0x0000000108647547 */ /* 0x000fea000b800000 */
[----:B------:R-:W1:Y:S01]  /*30f0*/  S2UR UR8, SR_CgaCtaId ;  /* 0x00000000000879c3 */ /* 0x000e620000008800 */
[----:B------:R-:W-:Y:S01]  /*3100*/  UMOV UR4, 0x400 ;  /* 0x0000040000047882 */ /* 0x000fe20000000000 */
[--C-:B0-----:R-:W-:Y:S01]  /*3110*/  IMAD R9, R6, UR9, R8.reuse ;  /* 0x0000000906097c24 */ /* 0x101fe2000f8e0208 */
[----:B------:R-:W-:Y:S01]  /*3120*/  UIADD3 UR4, UPT, UPT, UR4, 0x10, URZ ;  /* 0x0000001004047890 */ /* 0x000fe2000fffe0ff */
[----:B------:R-:W-:Y:S02]  /*3130*/  IMAD.IADD R10, R5, 0x1, R8 ;  /* 0x00000001050a7824 */ /* 0x000fe400078e0208 */
[----:B------:R-:W-:Y:S01]  /*3140*/  VIADD R8, R8, 0x4 ;  /* 0x0000000408087836 */ /* 0x000fe20000000000 */
[----:B-1----:R-:W-:-:S06]  /*3150*/  ULEA UR4, UR8, UR4, 0x18 ;  /* 0x0000000408047291 */ /* 0x002fcc000f8ec0ff */
[----:B------:R-:W-:Y:S02]  /*3160*/  LEA R9, R9, UR4, 0x3 ;  /* 0x0000000409097c11 */ /* 0x000fe4000f8e18ff */
[----:B------:R-:W-:-:S03]  /*3170*/  LEA R21, R10, UR4, 0x3 ;  /* 0x000000040a157c11 */ /* 0x000fc6000f8e18ff */
        /* <DEDUP_REMOVED lines=14> */
[----:B0-----:R-:W-:-:S07]  /*3260*/  DADD R16, R16, R18 ;  /* 0x0000000010107229 */ /* 0x001fce0000000012 */
[----:B------:R1:W-:Y:S04]  /*3270*/  STS.64 [R21+0x18], R16 ;  /* 0x0000181015007388 */ /* 0x0003e80000000a00 */
.L_x_57:
[----:B------:R-:W-:Y:S05]  /*3280*/  BRA.U !UP1, `(.L_x_54) ;  /* 0x0000000109887547 */ /* 0x000fea000b800000 */
[----:B------:R-:W-:Y:S02]  /*3290*/  UISETP.NE.AND UP1, UPT, UR18, 0x1, UPT ;  /* 0x000000011200788c */ /* 0x000fe4000bf25270 */
[----:B------:R-:W-:-:S04]  /*32a0*/  ULOP3.LUT UR4, UR9, 0x1, URZ, 0xc0, !UPT ;  /* 0x0000000109047892 */ /* 0x000fc8000f8ec0ff */
[----:B------:R-:W-:-:S03]  /*32b0*/  UISETP.NE.U32.AND UP0, UPT, UR4, 0x1, UPT ;  /* 0x000000010400788c */ /* 0x000fc6000bf05070 */
[----:B------:R-:W-:Y:S08]  /*32c0*/  BRA.U !UP1, `(.L_x_58) ;  /* 0x0000000109447547 */ /* 0x000ff0000b800000 */
[----:B------:R-:W2:Y:S01]  /*32d0*/  S2UR UR8, SR_CgaCtaId ;  /* 0x00000000000879c3 */ /* 0x000ea20000008800 */
[----:B------:R-:W-:Y:S01]  /*32e0*/  UMOV UR4, 0x400 ;  /* 0x0000040000047882 */ /* 0x000fe20000000000 */
[--C-:B0-----:R-:W-:Y:S01]  /*32f0*/  IMAD R9, R6, UR9, R8.reuse ;  /* 0x0000000906097c24 */ /* 0x101fe2000f8e0208 */
[----:B------:R-:W-:Y:S01]  /*3300*/  UIADD3 UR4, UPT, UPT, UR4, 0x10, URZ ;  /* 0x0000001004047890 */ /* 0x000fe2000fffe0ff */
[----:B------:R-:W-:Y:S02]  /*3310*/  IMAD.IADD R10, R5, 0x1, R8 ;  /* 0x00000001050a7824 */ /* 0x000fe400078e0208 */
[----:B------:R-:W-:Y:S01]  /*3320*/  VIADD R8, R8, 0x2 ;  /* 0x0000000208087836 */ /* 0x000fe20000000000 */
[----:B--2---:R-:W-:-:S06]  /*3330*/  ULEA UR4, UR8, UR4, 0x18 ;  /* 0x0000000408047291 */ /* 0x004fcc000f8ec0ff */
[----:B------:R-:W-:Y:S02]  /*3340*/  LEA R9, R9, UR4, 0x3 ;  /* 0x0000000409097c11 */ /* 0x000fe4000f8e18ff */
[----:B-1----:R-:W-:-:S03]  /*3350*/  LEA R17, R10, UR4, 0x3 ;  /* 0x000000040a117c11 */ /* 0x002fc6000f8e18ff */
[----:B------:R-:W-:Y:S04]  /*3360*/  LDS.64 R10, [R9] ;  /* 0x00000000090a7984 */ /* 0x000fe80000000a00 */
[----:B------:R-:W0:Y:S04]  /*3370*/  LDS.64 R12, [R17] ;  /* 0x00000000110c7984 */ /* 0x000e280000000a00 */
[----:B------:R-:W-:Y:S01]  /*3380*/  LDS.64 R14, [R17+0x8] ;  /* 0x00000800110e7984 */ /* 0x000fe20000000a00 */
[----:B0-----:R-:W-:-:S07]  /*3390*/  DADD R10, R10, R12 ;  /* 0x000000000a0a7229 */ /* 0x001fce000000000c */
[----:B------:R-:W-:Y:S04]  /*33a0*/  STS.64 [R17], R10 ;  /* 0x0000000a11007388 */ /* 0x000fe80000000a00 */
[----:B------:R-:W0:Y:S02]  /*33b0*/  LDS.64 R12, [R9+0x8] ;  /* 0x00000800090c7984 */ /* 0x000e240000000a00 */
[----:B0-----:R-:W-:-:S07]  /*33c0*/  DADD R12, R12, R14 ;  /* 0x000000000c0c7229 */ /* 0x001fce000000000e */
[----:B------:R2:W-:Y:S04]  /*33d0*/  STS.64 [R17+0x8], R12 ;  /* 0x0000080c11007388 */ /* 0x0005e80000000a00 */
.L_x_58:
[----:B------:R-:W-:Y:S05]  /*33e0*/  BRA.U UP0, `(.L_x_54) ;  /* 0x0000000100307547 */ /* 0x000fea000b800000 */
[----:B------:R-:W3:Y:S01]  /*33f0*/  S2UR UR8, SR_CgaCtaId ;  /* 0x00000000000879c3 */ /* 0x000ee20000008800 */
[----:B------:R-:W-:Y:S01]  /*3400*/  UMOV UR4, 0x400 ;  /* 0x0000040000047882 */ /* 0x000fe20000000000 */
[--C-:B------:R-:W-:Y:S01]  /*3410*/  IMAD R6, R6, UR9, R8.reuse ;  /* 0x0000000906067c24 */ /* 0x100fe2000f8e0208 */
[----:B------:R-:W-:Y:S01]  /*3420*/  UIADD3 UR4, UPT, UPT, UR4, 0x10, URZ ;  /* 0x0000001004047890 */ /* 0x000fe2000fffe0ff */
[----:B------:R-:W-:-:S03]  /*3430*/  IMAD.IADD R8, R5, 0x1, R8 ;  /* 0x0000000105087824 */ /* 0x000fc600078e0208 */
[----:B---3--:R-:W-:-:S06]  /*3440*/  ULEA UR4, UR8, UR4, 0x18 ;  /* 0x0000000408047291 */ /* 0x008fcc000f8ec0ff */
[----:B------:R-:W-:Y:S02]  /*3450*/  LEA R6, R6, UR4, 0x3 ;  /* 0x0000000406067c11 */ /* 0x000fe4000f8e18ff */
[----:B--2---:R-:W-:-:S03]  /*3460*/  LEA R13, R8, UR4, 0x3 ;  /* 0x00000004080d7c11 */ /* 0x004fc6000f8e18ff */
[----:B0-----:R-:W-:Y:S04]  /*3470*/  LDS.64 R8, [R6] ;  /* 0x0000000006087984 */ /* 0x001fe80000000a00 */
[----:B------:R-:W0:Y:S02]  /*3480*/  LDS.64 R10, [R13] ;  /* 0x000000000d0a7984 */ /* 0x000e240000000a00 */
[----:B0-----:R-:W-:-:S07]  /*3490*/  DADD R8, R8, R10 ;  /* 0x0000000008087229 */ /* 0x001fce000000000a */
[----:B------:R3:W-:Y:S04]  /*34a0*/  STS.64 [R13], R8 ;  /* 0x000000080d007388 */ /* 0x0007e80000000a00 */
.L_x_54:
[----:B------:R-:W-:Y:S01]  /*34b0*/  IMAD R6, R7, 0x8, R34 ;  /* 0x0000000807067824 */ /* 0x000fe200078e0222 */
[----:B------:R-:W-:Y:S04]  /*34c0*/  LDS.64 R10, [R34] ;  /* 0x00000000220a7984 */ /* 0x000fe80000000a00 */
[----:B0--34-:R-:W0:Y:S02]  /*34d0*/  LDS.64 R8, [R6] ;  /* 0x0000000006087984 */ /* 0x019e240000000a00 */
[----:B0-----:R-:W-:-:S07]  /*34e0*/  DADD R8, R8, R10 ;  /* 0x0000000008087229 */ /* 0x001fce000000000a */
[----:B------:R0:W-:Y:S04]  /*34f0*/  STS.64 [R34], R8 ;  /* 0x0000000822007388 */ /* 0x0001e80000000a00 */
.L_x_53:
[----:B------:R-:W-:Y:S05]  /*3500*/  BSYNC.RECONVERGENT B0 ;  /* 0x0000000000007941 */ /* 0x000fea0003800200 */
.L_x_52:
[----:B------:R-:W-:Y:S01]  /*3510*/  BAR.SYNC.DEFER_BLOCKING 0x0 ;  /* 0x0000000000007b1d */ /* 0x000fe20000010000 */
[----:B------:R-:W-:Y:S01]  /*3520*/  ISETP.GT.U32.AND P0, PT, R0, 0x3, PT ;  /* 0x000000030000780c */ /* 0x000fe20003f04070 */
[----:B------:R-:W-:-:S12]  /*3530*/  IMAD.MOV.U32 R0, RZ, RZ, R7 ;  /* 0x000000ffff007224 */ /* 0x000fd800078e0007 */
[----:B------:R-:W-:Y:S05]  /*3540*/  @P0 BRA `(.L_x_59) ;  /* 0xfffffff400f00947 */ /* 0x000fea000383ffff */
.L_x_51:
[----:B------:R-:W5:Y:S01]  /*3550*/  LDCU UR4, c[0x0][0x390] ;  /* 0x00007200ff0477ac */ /* 0x000f620008000800 */
[----:B------:R-:W-:Y:S01]  /*3560*/  BSSY.RECONVERGENT B0, `(.L_x_60) ;  /* 0x0000023000007945 */ /* 0x000fe20003800200 */
[----:B-----5:R-:W-:-:S13]  /*3570*/  ISETP.GE.AND P0, PT, R2, UR4, PT ;  /* 0x0000000402007c0c */ /* 0x020fda000bf06270 */
[----:B------:R-:W-:Y:S05]  /*3580*/  @P0 BRA `(.L_x_61) ;  /* 0x0000000000800947 */ /* 0x000fea0003800000 */
[----:B0---4-:R-:W0:Y:S01]  /*3590*/  LDS.64 R8, [UR6] ;  /* 0x00000006ff087984 */ /* 0x011e220008000a00 */
[----:B------:R-:W4:Y:S01]  /*35a0*/  S2UR UR8, SR_CgaCtaId ;  /* 0x00000000000879c3 */ /* 0x000f220000008800 */
[----:B------:R-:W-:Y:S01]  /*35b0*/  UMOV UR4, 0x400 ;  /* 0x0000040000047882 */ /* 0x000fe20000000000 */
[----:B------:R-:W-:Y:S01]  /*35c0*/  IMAD.MOV.U32 R6, RZ, RZ, 0x1 ;  /* 0x00000001ff067424 */ /* 0x000fe200078e00ff */
[----:B------:R-:W-:Y:S01]  /*35d0*/  UIADD3 UR4, UPT, UPT, UR4, 0x10, URZ ;  /* 0x0000001004047890 */ /* 0x000fe2000fffe0ff */
[----:B------:R-:W-:Y:S03]  /*35e0*/  BSSY.RECONVERGENT B1, `(.L_x_62) ;  /* 0x0000019000017945 */ /* 0x000fe60003800200 */
[----:B----4-:R-:W-:-:S06]  /*35f0*/  ULEA UR4, UR8, UR4, 0x18 ;  /* 0x0000000408047291 */ /* 0x010fcc000f8ec0ff */
[----:B------:R-:W-:-:S05]  /*3600*/  LEA R15, R2, UR4, 0x3 ;  /* 0x00000004020f7c11 */ /* 0x000fca000f8e18ff */
[----:B------:R-:W4:Y:S01]  /*3610*/  LDS.64 R10, [R15] ;  /* 0x000000000f0a7984 */ /* 0x000f220000000a00 */
[----:B0-----:R-:W2:Y:S02]  /*3620*/  MUFU.RCP64H R7, R9 ;  /* 0x0000000900077308 */ /* 0x001ea40000001800 */
[----:B--2---:R-:W-:-:S08]  /*3630*/  DFMA R12, -R8, R6, 1 ;  /* 0x3ff00000080c742b */ /* 0x004fd00000000106 */
[----:B------:R-:W-:-:S08]  /*3640*/  DFMA R12, R12, R12, R12 ;  /* 0x0000000c0c0c722b */ /* 0x000fd0000000000c */
[----:B------:R-:W-:Y:S01]  /*3650*/  DFMA R12, R6, R12, R6 ;  /* 0x0000000c060c722b */ /* 0x000fe20000000006 */
[----:B----4-:R-:W-:-:S07]  /*3660*/  FSETP.GEU.AND P1, PT, |R11|, 6.5827683646048100446e-37, PT ;  /* 0x036000000b00780b */ /* 0x010fce0003f2e200 */
[----:B------:R-:W-:-:S08]  /*3670*/  DFMA R6, -R8, R12, 1 ;  /* 0x3ff000000806742b */ /* 0x000fd0000000010c */
[----:B------:R-:W-:-:S08]  /*3680*/  DFMA R6, R12, R6, R12 ;  /* 0x000000060c06722b */ /* 0x000fd0000000000c */
[----:B------:R-:W-:-:S08]  /*3690*/  DMUL R12, R10, R6 ;  /* 0x000000060a0c7228 */ /* 0x000fd00000000000 */
[----:B-1----:R-:W-:-:S08]  /*36a0*/  DFMA R16, -R8, R12, R10 ;  /* 0x0000000c0810722b */ /* 0x002fd0000000010a */
[----:B------:R-:W-:-:S10]  /*36b0*/  DFMA R6, R6, R16, R12 ;  /* 0x000000100606722b */ /* 0x000fd4000000000c */
[----:B---3--:R-:W-:-:S05]  /*36c0*/  FFMA R0, RZ, R9, R7 ;  /* 0x00000009ff007223 */ /* 0x008fca0000000007 */
[----:B------:R-:W-:-:S13]  /*36d0*/  FSETP.GT.AND P0, PT, |R0|, 1.469367938527859385e-39, PT ;  /* 0x001000000000780b */ /* 0x000fda0003f04200 */
[----:B------:R-:W-:Y:S05]  /*36e0*/  @P0 BRA P1, `(.L_x_63) ;  /* 0x0000000000200947 */ /* 0x000fea0000800000 */
[----:B------:R-:W-:Y:S01]  /*36f0*/  IMAD.MOV.U32 R13, RZ, RZ, R11 ;  /* 0x000000ffff0d7224 */ /* 0x000fe200078e000b */
[----:B------:R-:W-:Y:S01]  /*3700*/  MOV R0, 0x3750 ;  /* 0x0000375000007802 */ /* 0x000fe20000000f00 */
[----:B------:R-:W-:Y:S02]  /*3710*/  IMAD.MOV.U32 R12, RZ, RZ, R10 ;  /* 0x000000ffff0c7224 */ /* 0x000fe400078e000a */
[----:B------:R-:W-:Y:S02]  /*3720*/  IMAD.MOV.U32 R6, RZ, RZ, R8 ;  /* 0x000000ffff067224 */ /* 0x000fe400078e0008 */
[----:B------:R-:W-:-:S07]  /*3730*/  IMAD.MOV.U32 R11, RZ, RZ, R9 ;  /* 0x000000ffff0b7224 */ /* 0x000fce00078e0009 */
[----:B------:R-:W-:Y:S05]  /*3740*/  CALL.REL.NOINC `($__internal_0_$__cuda_sm20_div_rn_f64_full) ;  /* 0x0000001000bc7944 */ /* 0x000fea0003c00000 */
[----:B------:R-:W-:Y:S02]  /*3750*/  IMAD.MOV.U32 R6, RZ, RZ, R8 ;  /* 0x000000ffff067224 */ /* 0x000fe400078e0008 */
[----:B------:R-:W-:-:S07]  /*3760*/  IMAD.MOV.U32 R7, RZ, RZ, R9 ;  /* 0x000000ffff077224 */ /* 0x000fce00078e0009 */
.L_x_63:
[----:B------:R-:W-:Y:S05]  /*3770*/  BSYNC.RECONVERGENT B1 ;  /* 0x0000000000017941 */ /* 0x000fea0003800200 */
.L_x_62:
[----:B------:R0:W-:Y:S02]  /*3780*/  STS.64 [R15], R6 ;  /* 0x000000060f007388 */ /* 0x0001e40000000a00 */
.L_x_61:
[----:B------:R-:W-:Y:S05]  /*3790*/  BSYNC.RECONVERGENT B0 ;  /* 0x0000000000007941 */ /* 0x000fea0003800200 */
.L_x_60:
[----:B------:R-:W-:Y:S01]  /*37a0*/  BAR.SYNC.DEFER_BLOCKING 0x0 ;  /* 0x0000000000007b1d */ /* 0x000fe20000010000 */
[----:B------:R-:W-:-:S05]  /*37b0*/  ISETP.NE.AND P0, PT, R2, RZ, PT ;  /* 0x000000ff0200720c */ /* 0x000fca0003f05270 */
[----:B------:R-:W-:Y:S08]  /*37c0*/  BSSY.RECONVERGENT B0, `(.L_x_64) ;  /* 0x000010f000007945 */ /* 0x000ff00003800200 */
[----:B------:R-:W-:Y:S05]  /*37d0*/  @P0 BRA `(.L_x_65) ;  /* 0x0000001000340947 */ /* 0x000fea0003800000 */
[----:B------:R-:W5:Y:S01]  /*37e0*/  LDCU UR4, c[0x0][0x390] ;  /* 0x00007200ff0477ac */ /* 0x000f620008000800 */
[----:B0-----:R-:W-:Y:S01]  /*37f0*/  CS2R R6, SRZ ;  /* 0x0000000000067805 */ /* 0x001fe2000001ff00 */
[----:B-----5:R-:W-:-:S09]  /*3800*/  UISETP.GE.AND UP0, UPT, UR4, 0x1, UPT ;  /* 0x000000010400788c */ /* 0x020fd2000bf06270 */
[----:B------:R-:W-:Y:S05]  /*3810*/  BRA.U !UP0, `(.L_x_66) ;  /* 0x0000000d089c7547 */ /* 0x000fea000b800000 */
[----:B------:R-:W-:Y:S01]  /*3820*/  UISETP.GE.U32.AND UP0, UPT, UR15, 0x3, UPT ;  /* 0x000000030f00788c */ /* 0x000fe2000bf06070 */
[----:B----4-:R-:W-:Y:S01]  /*3830*/  IMAD.MOV.U32 R8, RZ, RZ, RZ ;  /* 0x000000ffff087224 */ /* 0x010fe200078e00ff */
[----:B------:R-:W-:-:S07]  /*3840*/  CS2R R6, SRZ ;  /* 0x0000000000067805 */ /* 0x000fce000001ff00 */
[----:B------:R-:W-:Y:S05]  /*3850*/  BRA.U !UP0, `(.L_x_67) ;  /* 0x0000000508f07547 */ /* 0x000fea000b800000 */
[----:B------:R-:W0:Y:S01]  /*3860*/  LDC.64 R10, c[0x0][0x388] ;  /* 0x0000e200ff0a7b82 */ /* 0x000e220000000a00 */
[----:B------:R-:W-:Y:S01]  /*3870*/  IMAD.MOV.U32 R8, RZ, RZ, RZ ;  /* 0x000000ffff087224 */ /* 0x000fe200078e00ff */
[----:B------:R-:W-:-:S07]  /*3880*/  CS2R R6, SRZ ;  /* 0x0000000000067805 */ /* 0x000fce000001ff00 */
.L_x_79:
[----:B------:R-:W-:-:S04]  /*3890*/  VIADD R15, R8, UR5 ;  /* 0x00000005080f7c36 */ /* 0x000fc80008000000 */
[----:B0-----:R-:W-:-:S05]  /*38a0*/  IMAD.WIDE.U32 R14, R15, 0x8, R10 ;  /* 0x000000080f0e7825 */ /* 0x001fca00078e000a */
[----:B-12---:R-:W2:Y:S01]  /*38b0*/  LDG.E.64 R16, desc[UR10][R14.64] ;  /* 0x0000000a0e107981 */ /* 0x006ea2000c1e1b00 */
[----:B------:R-:W0:Y:S01]  /*38c0*/  S2UR UR8, SR_CgaCtaId ;  /* 0x00000000000879c3 */ /* 0x000e220000008800 */
[----:B------:R-:W-:Y:S01]  /*38d0*/  UMOV UR4, 0x400 ;  /* 0x0000040000047882 */ /* 0x000fe20000000000 */
[----:B------:R-:W-:Y:S01]  /*38e0*/  BSSY.RECONVERGENT B1, `(.L_x_68) ;  /* 0x000000c000017945 */ /* 0x000fe20003800200 */
[----:B------:R-:W-:Y:S01]  /*38f0*/  UIADD3 UR4, UPT, UPT, UR4, 0x10, URZ ;  /* 0x0000001004047890 */ /* 0x000fe2000fffe0ff */
[----:B---3--:R-:W-:-:S03]  /*3900*/  MOV R0, 0x39a0 ;  /* 0x000039a000007802 */ /* 0x008fc60000000f00 */
[----:B0-----:R-:W-:-:S06]  /*3910*/  ULEA UR4, UR8, UR4, 0x18 ;  /* 0x0000000408047291 */ /* 0x001fcc000f8ec0ff */
[C---:B------:R-:W-:Y:S01]  /*3920*/  LEA R9, R8.reuse, UR4, 0x3 ;  /* 0x0000000408097c11 */ /* 0x040fe2000f8e18ff */
[----:B------:R-:W-:-:S04]  /*3930*/  VIADD R8, R8, 0x4 ;  /* 0x0000000408087836 */ /* 0x000fc80000000000 */
[----:B------:R-:W2:Y:S01]  /*3940*/  LDS.64 R12, [R9] ;  /* 0x00000000090c7984 */ /* 0x000ea20000000a00 */
[----:B------:R-:W-:Y:S01]  /*3950*/  ISETP.NE.AND P0, PT, R8, UR19, PT ;  /* 0x0000001308007c0c */ /* 0x000fe2000bf05270 */
[----:B--2---:R-:W-:-:S08]  /*3960*/  DADD R16, R16, -R12 ;  /* 0x0000000010107229 */ /* 0x004fd0000000080c */
[----:B------:R-:W-:-:S10]  /*3970*/  DADD R20, -RZ, |R16| ;  /* 0x00000000ff147229 */ /* 0x000fd40000000510 */
[----:B------:R-:W-:-:S07]  /*3980*/  IMAD.MOV.U32 R37, RZ, RZ, R21 ;  /* 0x000000ffff257224 */ /* 0x000fce00078e0015 */
[----:B------:R-:W-:Y:S05]  /*3990*/  CALL.REL.NOINC `($_Z9meanshiftPdS_idd$__internal_accurate_pow) ;  /* 0x00000018005c7944 */ /* 0x000fea0003c00000 */
[----:B------:R-:W-:Y:S05]  /*39a0*/  BSYNC.RECONVERGENT B1 ;  /* 0x0000000000017941 */ /* 0x000fea0003800200 */
.L_x_68:
[----:B------:R-:W2:Y:S01]  /*39b0*/  LDG.E.64 R18, desc[UR10][R14.64+0x8] ;  /* 0x0000080a0e127981 */ /* 0x000ea2000c1e1b00 */
[C---:B------:R-:W-:Y:S02]  /*39c0*/  DADD R12, R16.reuse, 2 ;  /* 0x40000000100c7429 */ /* 0x040fe40000000000 */
[C---:B------:R-:W-:Y:S01]  /*39d0*/  DSETP.NEU.AND P2, PT, R16.reuse, RZ, PT ;  /* 0x000000ff1000722a */ /* 0x040fe20003f4d000 */
[----:B------:R-:W2:Y:S01]  /*39e0*/  LDS.64 R22, [R9+0x8] ;  /* 0x0000080009167984 */ /* 0x000ea20000000a00 */
        /* <DEDUP_REMOVED lines=12> */
[----:B------:R-:W-:Y:S01]  /*3ab0*/  @!P2 IMAD.MOV.U32 R18, RZ, RZ, 0x0 ;  /* 0x00000000ff12a424 */ /* 0x000fe200078e00ff */
[----:B------:R-:W-:-:S07]  /*3ac0*/  @!P2 MOV R19, 0x7ff00000 ;  /* 0x7ff000000013a802 */ /* 0x000fce0000000f00 */
.L_x_69:
        /* <DEDUP_REMOVED lines=8> */
.L_x_70:
[C---:B------:R-:W-:Y:S02]  /*3b50*/  DADD R6, R12.reuse, 2 ;  /* 0x400000000c067429 */ /* 0x040fe40000000000 */
        /* <DEDUP_REMOVED lines=13> */
.L_x_72:
[----:B------:R-:W-:-:S11]  /*3c30*/  DADD R18, R12, 2 ;  /* 0x400000000c127429 */ /* 0x000fd60000000000 */
.L_x_71:
[----:B------:R-:W2:Y:S01]  /*3c40*/  LDG.E.64 R6, desc[UR10][R14.64+0x10] ;  /* 0x0000100a0e067981 */ /* 0x000ea2000c1e1b00 */
[----:B------:R-:W-:Y:S01]  /*3c50*/  DSETP.NEU.AND P1, PT, R12, 1, PT ;  /* 0x3ff000000c00742a */ /* 0x000fe20003f2d000 */
[----:B------:R-:W-:Y:S01]  /*3c60*/  BSSY.RECONVERGENT B1, `(.L_x_73) ;  /* 0x000000a000017945 */ /* 0x000fe20003800200 */
[----:B------:R-:W-:Y:S01]  /*3c70*/  MOV R0, 0x3d00 ;  /* 0x00003d0000007802 */ /* 0x000fe20000000f00 */
[----:B------:R-:W2:Y:S03]  /*3c80*/  LDS.64 R20, [R9+0x10] ;  /* 0x0000100009147984 */ /* 0x000ea60000000a00 */
        /* <DEDUP_REMOVED lines=8> */
.L_x_73:
        /* <DEDUP_REMOVED lines=14> */
.L_x_75:
[----:B------:R-:W-:-:S11]  /*3df0*/  DADD R18, R6, 2 ;  /* 0x4000000006127429 */ /* 0x000fd60000000000 */
.L_x_74:
        /* <DEDUP_REMOVED lines=13> */
.L_x_76:
[C---:B------:R-:W-:Y:S02]  /*3ed0*/  DADD R6, R12.reuse, 2 ;  /* 0x400000000c067429 */ /* 0x040fe40000000000 */
        /* <DEDUP_REMOVED lines=13> */
.L_x_78:
[----:B------:R-:W-:-:S11]  /*3fb0*/  DADD R6, R12, 2 ;  /* 0x400000000c067429 */ /* 0x000fd60000000000 */
.L_x_77:
[----:B------:R-:W-:-:S06]  /*3fc0*/  DSETP.NEU.AND P1, PT, R12, 1, PT ;  /* 0x3ff000000c00742a */ /* 0x000fcc0003f2d000 */
[----:B------:R-:W-:Y:S02]  /*3fd0*/  FSEL R6, R6, RZ, P1 ;  /* 0x000000ff06067208 */ /* 0x000fe40000800000 */
[----:B------:R-:W-:-:S06]  /*3fe0*/  FSEL R7, R7, 1.875, P1 ;  /* 0x3ff0000007077808 */ /* 0x000fcc0000800000 */
[----:B------:R-:W-:Y:S01]  /*3ff0*/  DADD R6, R16, R6 ;  /* 0x0000000010067229 */ /* 0x000fe20000000006 */
[----:B------:R-:W-:Y:S10]  /*4000*/  @P0 BRA `(.L_x_79) ;  /* 0xfffffff800200947 */ /* 0x000ff4000383ffff */
[----:B------:R-:W-:-:S07]  /*4010*/  IMAD.U32 R8, RZ, RZ, UR19 ;  /* 0x00000013ff087e24 */ /* 0x000fce000f8e00ff */
.L_x_67:
[----:B------:R-:W-:-:S09]  /*4020*/  UISETP.NE.AND UP0, UPT, UR18, URZ, UPT ;  /* 0x000000ff1200728c */ /* 0x000fd2000bf05270 */
[----:B------:R-:W-:Y:S05]  /*4030*/  BRA.U !UP0, `(.L_x_66) ;  /* 0x0000000508947547 */ /* 0x000fea000b800000 */
[----:B--2---:R-:W0:Y:S01]  /*4040*/  LDC.64 R12, c[0x0][0x388] ;  /* 0x0000e200ff0c7b82 */ /* 0x004e220000000a00 */
[----:B------:R-:W-:-:S04]  /*4050*/  VIADD R9, R8, UR5 ;  /* 0x0000000508097c36 */ /* 0x000fc80008000000 */
[----:B0-----:R-:W-:-:S05]  /*4060*/  IMAD.WIDE.U32 R12, R9, 0x8, R12 ;  /* 0x00000008090c7825 */ /* 0x001fca00078e000c */
[----:B------:R-:W2:Y:S01]  /*4070*/  LDG.E.64 R10, desc[UR10][R12.64] ;  /* 0x0000000a0c0a7981 */ /* 0x000ea2000c1e1b00 */
[----:B------:R-:W0:Y:S01]  /*4080*/  S2UR UR8, SR_CgaCtaId ;  /* 0x00000000000879c3 */ /* 0x000e220000008800 */
[----:B------:R-:W-:Y:S01]  /*4090*/  UMOV UR4, 0x400 ;  /* 0x0000040000047882 */ /* 0x000fe20000000000 */
[----:B------:R-:W-:Y:S01]  /*40a0*/  BSSY.RECONVERGENT B1, `(.L_x_80) ;  /* 0x000000a000017945 */ /* 0x000fe20003800200 */
[----:B------:R-:W-:Y:S01]  /*40b0*/  UIADD3 UR4, UPT, UPT, UR4, 0x10, URZ ;  /* 0x0000001004047890 */ /* 0x000fe2000fffe0ff */
[----:B-1-3--:R-:W-:-:S03]  /*40c0*/  MOV R0, 0x4140 ;  /* 0x0000414000007802 */ /* 0x00afc60000000f00 */
[----:B0-----:R-:W-:-:S06]  /*40d0*/  ULEA UR4, UR8, UR4, 0x18 ;  /* 0x0000000408047291 */ /* 0x001fcc000f8ec0ff */
[----:B------:R-:W-:-:S05]  /*40e0*/  LEA R9, R8, UR4, 0x3 ;  /* 0x0000000408097c11 */ /* 0x000fca000f8e18ff */
[----:B------:R-:W2:Y:S02]  /*40f0*/  LDS.64 R14, [R9] ;  /* 0x00000000090e7984 */ /* 0x000ea40000000a00 */
[----:B--2---:R-:W-:-:S08]  /*4100*/  DADD R10, R10, -R14 ;  /* 0x000000000a0a7229 */ /* 0x004fd0000000080e */
[----:B------:R-:W-:-:S10]  /*4110*/  DADD R20, -RZ, |R10| ;  /* 0x00000000ff147229 */ /* 0x000fd4000000050a */
[----:B------:R-:W-:-:S07]  /*4120*/  IMAD.MOV.U32 R37, RZ, RZ, R21 ;  /* 0x000000ffff257224 */ /* 0x000fce00078e0015 */
[----:B------:R-:W-:Y:S05]  /*4130*/  CALL.REL.NOINC `($_Z9meanshiftPdS_idd$__internal_accurate_pow) ;  /* 0x0000001000747944 */ /* 0x000fea0003c00000 */
[----:B------:R-:W-:Y:S05]  /*4140*/  BSYNC.RECONVERGENT B1 ;  /* 0x0000000000017941 */ /* 0x000fea0003800200 */
.L_x_80:
        /* <DEDUP_REMOVED lines=14> */
.L_x_82:
[----:B------:R-:W-:-:S11]  /*4230*/  DADD R12, R10, 2 ;  /* 0x400000000a0c7429 */ /* 0x000fd60000000000 */
.L_x_81:
        /* <DEDUP_REMOVED lines=8> */
[----:B------:R-:W1:Y:S04]  /*42c0*/  LDS.64 R14, [R9+0x8] ;  /* 0x00000800090e7984 */ /* 0x000e680000000a00 */
[----:B------:R-:W-:Y:S01]  /*42d0*/  IMAD.X R0, RZ, RZ, RZ, P0 ;  /* 0x000000ffff007224 */ /* 0x000fe200000e06ff */
[----:B0-----:R-:W-:-:S04]  /*42e0*/  LEA R12, P0, R8, R12, 0x3 ;  /* 0x0000000c080c7211 */ /* 0x001fc800078018ff */
[----:B------:R-:W-:-:S05]  /*42f0*/  LEA.HI.X R13, R8, R13, R0, 0x3, P0 ;  /* 0x0000000d080d7211 */ /* 0x000fca00000f1c00 */
[----:B------:R-:W1:Y:S01]  /*4300*/  LDG.E.64 R10, desc[UR10][R12.64+0x8] ;  /* 0x0000080a0c0a7981 */ /* 0x000e62000c1e1b00 */
[----:B------:R-:W-:Y:S01]  /*4310*/  BSSY.RECONVERGENT B1, `(.L_x_83) ;  /* 0x0000006000017945 */ /* 0x000fe20003800200 */
[----:B------:R-:W-:Y:S01]  /*4320*/  MOV R0, 0x4370 ;  /* 0x0000437000007802 */ /* 0x000fe20000000f00 */
[----:B-1----:R-:W-:-:S08]  /*4330*/  DADD R10, R10, -R14 ;  /* 0x000000000a0a7229 */ /* 0x002fd0000000080e */
[----:B------:R-:W-:-:S10]  /*4340*/  DADD R20, -RZ, |R10| ;  /* 0x00000000ff147229 */ /* 0x000fd4000000050a */
[----:B------:R-:W-:-:S07]  /*4350*/  IMAD.MOV.U32 R37, RZ, RZ, R21 ;  /* 0x000000ffff257224 */ /* 0x000fce00078e0015 */
[----:B------:R-:W-:Y:S05]  /*4360*/  CALL.REL.NOINC `($_Z9meanshiftPdS_idd$__internal_accurate_pow) ;  /* 0x0000000c00e87944 */ /* 0x000fea0003c00000 */
[----:B------:R-:W-:Y:S05]  /*4370*/  BSYNC.RECONVERGENT B1 ;  /* 0x0000000000017941 */ /* 0x000fea0003800200 */
.L_x_83:
        /* <DEDUP_REMOVED lines=14> */
.L_x_85:
[----:B------:R-:W-:-:S11]  /*4460*/  DADD R14, R10, 2 ;  /* 0x400000000a0e7429 */ /* 0x000fd60000000000 */
.L_x_84:
[----:B------:R-:W-:Y:S01]  /*4470*/  DSETP.NEU.AND P0, PT, R10, 1, PT ;  /* 0x3ff000000a00742a */ /* 0x000fe20003f0d000 */
[----:B------:R-:W-:-:S05]  /*4480*/  UISETP.NE.AND UP0, UPT, UR18, 0x2, UPT ;  /* 0x000000021200788c */ /* 0x000fca000bf05270 */
[----:B------:R-:W-:Y:S02]  /*4490*/  FSEL R10, R14, RZ, P0 ;  /* 0x000000ff0e0a7208 */ /* 0x000fe40000000000 */
[----:B------:R-:W-:-:S06]  /*44a0*/  FSEL R11, R15, 1.875, P0 ;  /* 0x3ff000000f0b7808 */ /* 0x000fcc0000000000 */
[----:B------:R-:W-:Y:S01]  /*44b0*/  DADD R6, R6, R10 ;  /* 0x0000000006067229 */ /* 0x000fe2000000000a */
[----:B------:R-:W-:Y:S10]  /*44c0*/  BRA.U !UP0, `(.L_x_66) ;  /* 0x0000000108707547 */ /* 0x000ff4000b800000 */
[----:B------:R-:W2:Y:S01]  /*44d0*/  LDG.E.64 R12, desc[UR10][R12.64+0x10] ;  /* 0x0000100a0c0c7981 */ /* 0x000ea2000c1e1b00 */
[----:B------:R-:W-:Y:S01]  /*44e0*/  BSSY.RECONVERGENT B1, `(.L_x_86) ;  /* 0x0000007000017945 */ /* 0x000fe20003800200 */
[----:B------:R-:W-:Y:S02]  /*44f0*/  MOV R0, 0x4550 ;  /* 0x0000455000007802 */ /* 0x000fe40000000f00 */
[----:B------:R-:W2:Y:S02]  /*4500*/  LDS.64 R8, [R9+0x10] ;  /* 0x0000100009087984 */ /* 0x000ea40000000a00 */
[----:B--2---:R-:W-:-:S08]  /*4510*/  DADD R8, R12, -R8 ;  /* 0x000000000c087229 */ /* 0x004fd00000000808 */
[----:B------:R-:W-:-:S10]  /*4520*/  DADD R20, -RZ, |R8| ;  /* 0x00000000ff147229 */ /* 0x000fd40000000508 */
[----:B------:R-:W-:-:S07]  /*4530*/  IMAD.MOV.U32 R37, RZ, RZ, R21 ;  /* 0x000000ffff257224 */ /* 0x000fce00078e0015 */
[----:B------:R-:W-:Y:S05]  /*4540*/  CALL.REL.NOINC `($_Z9meanshiftPdS_idd$__internal_accurate_pow) ;  /* 0x0000000c00707944 */ /* 0x000fea0003c00000 */
[----:B------:R-:W-:Y:S05]  /*4550*/  BSYNC.RECONVERGENT B1 ;  /* 0x0000000000017941 */ /* 0x000fea0003800200 */
.L_x_86:
        /* <DEDUP_REMOVED lines=14> */
.L_x_88:
[----:B------:R-:W-:-:S11]  /*4640*/  DADD R10, R8, 2 ;  /* 0x40000000080a7429 */ /* 0x000fd60000000000 */
.L_x_87:
[----:B------:R-:W-:-:S06]  /*4650*/  DSETP.NEU.AND P0, PT, R8, 1, PT ;  /* 0x3ff000000800742a */ /* 0x000fcc0003f0d000 */
[----:B------:R-:W-:Y:S02]  /*4660*/  FSEL R8, R10, RZ, P0 ;  /* 0x000000ff0a087208 */ /* 0x000fe40000000000 */
[----:B------:R-:W-:-:S06]  /*4670*/  FSEL R9, R11, 1.875, P0 ;  /* 0x3ff000000b097808 */ /* 0x000fcc0000000000 */
[----:B------:R-:W-:-:S11]  /*4680*/  DADD R6, R6, R8 ;  /* 0x0000000006067229 */ /* 0x000fd60000000008 */
.L_x_66:
[----:B----4-:R-:W0:Y:S01]  /*4690*/  MUFU.RSQ64H R9, R7 ;  /* 0x0000000700097308 */ /* 0x010e220000001c00 */
[----:B------:R-:W-:Y:S01]  /*46a0*/  VIADD R8, R7, 0xfcb00000 ;  /* 0xfcb0000007087836 */ /* 0x000fe20000000000 */
[----:B------:R-:W-:Y:S01]  /*46b0*/  BSSY.RECONVERGENT B1, `(.L_x_89) ;  /* 0x0000018000017945 */ /* 0x000fe20003800200 */
[----:B--2---:R-:W-:Y:S02]  /*46c0*/  IMAD.MOV.U32 R12, RZ, RZ, 0x0 ;  /* 0x00000000ff0c7424 */ /* 0x004fe400078e00ff */
[----:B------:R-:W-:Y:S01]  /*46d0*/  IMAD.MOV.U32 R13, RZ, RZ, 0x3fd80000 ;  /* 0x3fd80000ff0d7424 */ /* 0x000fe200078e00ff */
[----:B------:R-:W-:Y:S01]  /*46e0*/  ISETP.GE.U32.AND P0, PT, R8, 0x7ca00000, PT ;  /* 0x7ca000000800780c */ /* 0x000fe20003f06070 */
[----:B0-----:R-:W-:-:S08]  /*46f0*/  DMUL R10, R8, R8 ;  /* 0x00000008080a7228 */ /* 0x001fd00000000000 */
[----:B------:R-:W-:-:S08]  /*4700*/  DFMA R10, -R10, R6, 1 ;  /* 0x3ff000000a0a742b */ /* 0x000fd00000000106 */
[----:B------:R-:W-:Y:S02]  /*4710*/  DFMA R12, R10, R12, 0.5 ;  /* 0x3fe000000a0c742b */ /* 0x000fe4000000000c */
[----:B------:R-:W-:-:S08]  /*4720*/  DMUL R10, R8, R10 ;  /* 0x0000000a080a7228 */ /* 0x000fd00000000000 */
[----:B------:R-:W-:-:S08]  /*4730*/  DFMA R14, R12, R10, R8 ;  /* 0x0000000a0c0e722b */ /* 0x000fd00000000008 */
[----:B-1----:R-:W-:Y:S02]  /*4740*/  DMUL R16, R14, R6 ;  /* 0x000000060e107228 */ /* 0x002fe40000000000 */
[----:B------:R-:W-:Y:S02]  /*4750*/  VIADD R11, R15, 0xfff00000 ;  /* 0xfff000000f0b7836 */ /* 0x000fe40000000000 */
[----:B------:R-:W-:-:S04]  /*4760*/  IMAD.MOV.U32 R10, RZ, RZ, R14 ;  /* 0x000000ffff0a7224 */ /* 0x000fc800078e000e */
[----:B------:R-:W-:-:S08]  /*4770*/  DFMA R18, R16, -R16, R6 ;  /* 0x800000101012722b */ /* 0x000fd00000000006 */
[----:B------:R-:W-:Y:S01]  /*4780*/  DFMA R12, R18, R10, R16 ;  /* 0x0000000a120c722b */ /* 0x000fe20000000010 */
[----:B------:R-:W-:Y:S10]  /*4790*/  @!P0 BRA `(.L_x_90) ;  /* 0x0000000000248947 */ /* 0x000ff40003800000 */
[----:B------:R-:W-:Y:S01]  /*47a0*/  MOV R10, R14 ;  /* 0x0000000e000a7202 */ /* 0x000fe20000000f00 */
[----:B------:R-:W-:Y:S01]  /*47b0*/  IMAD.MOV.U32 R12, RZ, RZ, R18 ;  /* 0x000000ffff0c7224 */ /* 0x000fe200078e0012 */
[----:B---3--:R-:W-:Y:S01]  /*47c0*/  MOV R0, 0x4810 ;  /* 0x0000481000007802 */ /* 0x008fe20000000f00 */
[----:B------:R-:W-:Y:S02]  /*47d0*/  IMAD.MOV.U32 R13, RZ, RZ, R19 ;  /* 0x000000ffff0d7224 */ /* 0x000fe400078e0013 */
[----:B------:R-:W-:Y:S02]  /*47e0*/  IMAD.MOV.U32 R14, RZ, RZ, R16 ;  /* 0x000000ffff0e7224 */ /* 0x000fe400078e0010 */
[----:B------:R-:W-:-:S07]  /*47f0*/  IMAD.MOV.U32 R15, RZ, RZ, R17 ;  /* 0x000000ffff0f7224 */ /* 0x000fce00078e0011 */
[----:B------:R-:W-:Y:S05]  /*4800*/  CALL.REL.NOINC `($__internal_1_$__cuda_sm20_dsqrt_rn_f64_mediumpath_v1) ;  /* 0x0000000800087944 */ /* 0x000fea0003c00000 */
[----:B------:R-:W-:Y:S02]  /*4810*/  IMAD.MOV.U32 R12, RZ, RZ, R10 ;  /* 0x000000ffff0c7224 */ /* 0x000fe400078e000a */
[----:B------:R-:W-:-:S07]  /*4820*/  IMAD.MOV.U32 R13, RZ, RZ, R11 ;  /* 0x000000ffff0d7224 */ /* 0x000fce00078e000b */
.L_x_90:
[----:B------:R-:W-:Y:S05]  /*4830*/  BSYNC.RECONVERGENT B1 ;  /* 0x0000000000017941 */ /* 0x000fea0003800200 */
.L_x_89:
[----:B------:R-:W0:Y:S02]  /*4840*/  LDCU.64 UR8, c[0x0][0x398] ;  /* 0x00007300ff0877ac */ /* 0x000e240008000a00 */
[----:B0-----:R-:W-:-:S14]  /*4850*/  DSETP.GEU.AND P0, PT, R12, UR8, PT ;  /* 0x000000080c007e2a */ /* 0x001fdc000bf0e000 */
[----:B------:R-:W0:Y:S01]  /*4860*/  @!P0 S2R R7, SR_CgaCtaId ;  /* 0x0000000000078919 */ /* 0x000e220000008800 */
[----:B------:R-:W-:Y:S01]  /*4870*/  @!P0 MOV R6, 0x400 ;  /* 0x0000040000068802 */ /* 0x000fe20000000f00 */
[----:B---3--:R-:W-:-:S03]  /*4880*/  @!P0 IMAD.MOV.U32 R0, RZ, RZ, 0x1 ;  /* 0x00000001ff008424 */ /* 0x008fc600078e00ff */
[----:B0-----:R-:W-:-:S05]  /*4890*/  @!P0 LEA R7, R7, R6, 0x18 ;  /* 0x0000000607078211 */ /* 0x001fca00078ec0ff */
[----:B------:R0:W-:Y:S02]  /*48a0*/  @!P0 STS [R7], R0 ;  /* 0x0000000007008388 */ /* 0x0001e40000000800 */
.L_x_65:
[----:B------:R-:W-:Y:S05]  /*48b0*/  BSYNC.RECONVERGENT B0 ;  /* 0x0000000000007941 */ /* 0x000fea0003800200 */
.L_x_64:
[----:B------:R-:W5:Y:S01]  /*48c0*/  LDCU UR4, c[0x0][0x390] ;  /* 0x00007200ff0477ac */ /* 0x000f620008000800 */
[----:B------:R-:W-:Y:S01]  /*48d0*/  BSSY.RECONVERGENT B0, `(.L_x_91) ;  /* 0x000000e000007945 */ /* 0x000fe20003800200 */
[----:B------:R-:W-:Y:S01]  /*48e0*/  BAR.SYNC.DEFER_BLOCKING 0x0 ;  /* 0x0000000000007b1d */ /* 0x000fe20000010000 */
[----:B-----5:R-:W-:-:S13]  /*48f0*/  ISETP.GE.AND P0, PT, R2, UR4, PT ;  /* 0x0000000402007c0c */ /* 0x020fda000bf06270 */
[----:B------:R-:W-:Y:S05]  /*4900*/  @P0 BRA `(.L_x_92) ;  /* 0x0000000000280947 */ /* 0x000fea0003800000 */
[----:B------:R-:W5:Y:S01]  /*4910*/  S2UR UR8, SR_CgaCtaId ;  /* 0x00000000000879c3 */ /* 0x000f620000008800 */
[----:B------:R-:W-:Y:S01]  /*4920*/  UMOV UR4, 0x400 ;  /* 0x0000040000047882 */ /* 0x000fe20000000000 */
[----:B------:R-:W-:Y:S01]  /*4930*/  VIADD R11, R2, UR5 ;  /* 0x00000005020b7c36 */ /* 0x000fe20008000000 */
[----:B------:R-:W-:-:S05]  /*4940*/  UIADD3 UR4, UPT, UPT, UR4, 0x10, URZ ;  /* 0x0000001004047890 */ /* 0x000fca000fffe0ff */
[----:B0---4-:R-:W0:Y:S01]  /*4950*/  LDC.64 R8, c[0x0][0x388] ;  /* 0x0000e200ff087b82 */ /* 0x011e220000000a00 */
[----:B-----5:R-:W-:-:S06]  /*4960*/  ULEA UR4, UR8, UR4, 0x18 ;  /* 0x0000000408047291 */ /* 0x020fcc000f8ec0ff */
[----:B------:R-:W-:Y:S01]  /*4970*/  LEA R6, R2, UR4, 0x3 ;  /* 0x0000000402067c11 */ /* 0x000fe2000f8e18ff */
[----:B0-----:R-:W-:-:S05]  /*4980*/  IMAD.WIDE.U32 R8, R11, 0x8, R8 ;  /* 0x000000080b087825 */ /* 0x001fca00078e0008 */
[----:B------:R-:W0:Y:S04]  /*4990*/  LDS.64 R6, [R6] ;  /* 0x0000000006067984 */ /* 0x000e280000000a00 */
[----:B0-----:R0:W-:Y:S02]  /*49a0*/  STG.E.64 desc[UR10][R8.64], R6 ;  /* 0x0000000608007986 */ /* 0x0011e4000c101b0a */
.L_x_92:
[----:B------:R-:W-:Y:S05]  /*49b0*/  BSYNC.RECONVERGENT B0 ;  /* 0x0000000000007941 */ /* 0x000fea0003800200 */
.L_x_91:
[----:B------:R-:W5:Y:S08]  /*49c0*/  S2UR UR8, SR_CgaCtaId ;  /* 0x00000000000879c3 */ /* 0x000f700000008800 */
[----:B------:R-:W-:Y:S06]  /*49d0*/  BAR.SYNC.DEFER_BLOCKING 0x0 ;  /* 0x0000000000007b1d */ /* 0x000fec0000010000 */
[----:B------:R-:W-:-:S02]  /*49e0*/  UMOV UR4, 0x400 ;  /* 0x0000040000047882 */ /* 0x000fc40000000000 */
[----:B-----5:R-:W-:-:S09]  /*49f0*/  ULEA UR4, UR8, UR4, 0x18 ;  /* 0x0000000408047291 */ /* 0x020fd2000f8ec0ff */
[----:B0123--:R-:W0:Y:S02]  /*4a00*/  LDS R0, [UR4] ;  /* 0x00000004ff007984 */ /* 0x00fe240008000800 */
[----:B0-----:R-:W-:-:S13]  /*4a10*/  ISETP.NE.AND P0, PT, R0, RZ, PT ;  /* 0x000000ff0000720c */ /* 0x001fda0003f05270 */
[----:B------:R-:W-:Y:S05]  /*4a20*/  @!P0 BRA `(.L_x_93) ;  /* 0xffffffb8006c8947 */ /* 0x000fea000383ffff */
[----:B------:R-:W-:Y:S05]  /*4a30*/  EXIT ;  /* 0x000000000000794d */ /* 0x000fea0003800000 */
        .weak           $__internal_0_$__cuda_sm20_div_rn_f64_full
        .type           $__internal_0_$__cuda_sm20_div_rn_f64_full,@function
        .size           $__internal_0_$__cuda_sm20_div_rn_f64_full,($__internal_1_$__cuda_sm20_dsqrt_rn_f64_mediumpath_v1 - $__internal_0_$__cuda_sm20_div_rn_f64_full)
$__internal_0_$__cuda_sm20_div_rn_f64_full:
[C---:B------:R-:W-:Y:S01]  /*4a40*/  FSETP.GEU.AND P0, PT, |R11|.reuse, 1.469367938527859385e-39, PT ;  /* 0x001000000b00780b */ /* 0x040fe20003f0e200 */
[--C-:B------:R-:W-:Y:S01]  /*4a50*/  IMAD.MOV.U32 R10, RZ, RZ, R6.reuse ;  /* 0x000000ffff0a7224 */ /* 0x100fe200078e0006 */
[----:B------:R-:W-:Y:S01]  /*4a60*/  LOP3.LUT R8, R11, 0x800fffff, RZ, 0xc0, !PT ;  /* 0x800fffff0b087812 */ /* 0x000fe200078ec0ff */
[----:B------:R-:W-:Y:S01]  /*4a70*/  IMAD.MOV.U32 R16, RZ, RZ, 0x1 ;  /* 0x00000001ff107424 */ /* 0x000fe200078e00ff */
[C---:B------:R-:W-:Y:S01]  /*4a80*/  FSETP.GEU.AND P2, PT, |R13|.reuse, 1.469367938527859385e-39, PT ;  /* 0x001000000d00780b */ /* 0x040fe20003f4e200 */
[----:B------:R-:W-:Y:S01]  /*4a90*/  IMAD.MOV.U32 R18, RZ, RZ, 0x1ca00000 ;  /* 0x1ca00000ff127424 */ /* 0x000fe200078e00ff */
[----:B------:R-:W-:Y:S01]  /*4aa0*/  LOP3.LUT R9, R8, 0x3ff00000, RZ, 0xfc, !PT ;  /* 0x3ff0000008097812 */ /* 0x000fe200078efcff */
[----:B------:R-:W-:Y:S01]  /*4ab0*/  IMAD.MOV.U32 R8, RZ, RZ, R6 ;  /* 0x000000ffff087224 */ /* 0x000fe200078e0006 */
[----:B------:R-:W-:Y:S01]  /*4ac0*/  LOP3.LUT R14, R13, 0x7ff00000, RZ, 0xc0, !PT ;  /* 0x7ff000000d0e7812 */ /* 0x000fe200078ec0ff */
[----:B------:R-:W-:Y:S01]  /*4ad0*/  BSSY.RECONVERGENT B3, `(.L_x_94) ;  /* 0x0000050000037945 */ /* 0x000fe20003800200 */
[----:B------:R-:W-:-:S03]  /*4ae0*/  LOP3.LUT R19, R11, 0x7ff00000, RZ, 0xc0, !PT ;  /* 0x7ff000000b137812 */ /* 0x000fc600078ec0ff */
[----:B------:R-:W-:Y:S01]  /*4af0*/  @!P0 DMUL R8, R10, 8.98846567431157953865e+307 ;  /* 0x7fe000000a088828 */ /* 0x000fe20000000000 */
[C---:B------:R-:W-:Y:S01]  /*4b00*/  ISETP.GE.U32.AND P1, PT, R14.reuse, R19, PT ;  /* 0x000000130e00720c */ /* 0x040fe20003f26070 */
[----:B------:R-:W-:Y:S02]  /*4b10*/  IMAD.MOV.U32 R25, RZ, RZ, R14 ;  /* 0x000000ffff197224 */ /* 0x000fe400078e000e */
[----:B------:R-:W-:Y:S01]  /*4b20*/  @!P2 LOP3.LUT R21, R11, 0x7ff00000, RZ, 0xc0, !PT ;  /* 0x7ff000000b15a812 */ /* 0x000fe200078ec0ff */
[----:B------:R-:W-:Y:S01]  /*4b30*/  IMAD.MOV.U32 R24, RZ, RZ, R19 ;  /* 0x000000ffff187224 */ /* 0x000fe200078e0013 */
[----:B------:R-:W0:Y:S02]  /*4b40*/  MUFU.RCP64H R17, R9 ;  /* 0x0000000900117308 */ /* 0x000e240000001800 */
[----:B------:R-:W-:Y:S02]  /*4b50*/  @!P2 ISETP.GE.U32.AND P3, PT, R14, R21, PT ;  /* 0x000000150e00a20c */ /* 0x000fe40003f66070 */
[----:B------:R-:W-:-:S02]  /*4b60*/  @!P0 LOP3.LUT R24, R9, 0x7ff00000, RZ, 0xc0, !PT ;  /* 0x7ff0000009188812 */ /* 0x000fc400078ec0ff */
[----:B------:R-:W-:-:S03]  /*4b70*/  @!P2 SEL R21, R18, 0x63400000, !P3 ;  /* 0x634000001215a807 */ /* 0x000fc60005800000 */
[----:B------:R-:W-:Y:S01]  /*4b80*/  VIADD R26, R24, 0xffffffff ;  /* 0xffffffff181a7836 */ /* 0x000fe20000000000 */
[----:B------:R-:W-:-:S04]  /*4b90*/  @!P2 LOP3.LUT R22, R21, 0x80000000, R13, 0xf8, !PT ;  /* 0x800000001516a812 */ /* 0x000fc800078ef80d */
[----:B------:R-:W-:Y:S01]  /*4ba0*/  @!P2 LOP3.LUT R23, R22, 0x100000, RZ, 0xfc, !PT ;  /* 0x001000001617a812 */ /* 0x000fe200078efcff */
[----:B------:R-:W-:Y:S01]  /*4bb0*/  @!P2 IMAD.MOV.U32 R22, RZ, RZ, RZ ;  /* 0x000000ffff16a224 */ /* 0x000fe200078e00ff */
[----:B0-----:R-:W-:-:S08]  /*4bc0*/  DFMA R6, R16, -R8, 1 ;  /* 0x3ff000001006742b */ /* 0x001fd00000000808 */
[----:B------:R-:W-:-:S08]  /*4bd0*/  DFMA R6, R6, R6, R6 ;  /* 0x000000060606722b */ /* 0x000fd00000000006 */
[----:B------:R-:W-:Y:S01]  /*4be0*/  DFMA R16, R16, R6, R16 ;  /* 0x000000061010722b */ /* 0x000fe20000000010 */
[----:B------:R-:W-:Y:S01]  /*4bf0*/  SEL R7, R18, 0x63400000, !P1 ;  /* 0x6340000012077807 */ /* 0x000fe20004800000 */
[----:B------:R-:W-:-:S03]  /*4c00*/  IMAD.MOV.U32 R6, RZ, RZ, R12 ;  /* 0x000000ffff067224 */ /* 0x000fc600078e000c */
[----:B------:R-:W-:-:S03]  /*4c10*/  LOP3.LUT R7, R7, 0x800fffff, R13, 0xf8, !PT ;  /* 0x800fffff07077812 */ /* 0x000fc600078ef80d */
[----:B------:R-:W-:-:S03]  /*4c20*/  DFMA R20, R16, -R8, 1 ;  /* 0x3ff000001014742b */ /* 0x000fc60000000808 */
[----:B------:R-:W-:-:S05]  /*4c30*/  @!P2 DFMA R6, R6, 2, -R22 ;  /* 0x400000000606a82b */ /* 0x000fca0000000816 */
[----:B------:R-:W-:-:S05]  /*4c40*/  DFMA R16, R16, R20, R16 ;  /* 0x000000141010722b */ /* 0x000fca0000000010 */
[----:B------:R-:W-:-:S03]  /*4c50*/  @!P2 LOP3.LUT R25, R7, 0x7ff00000, RZ, 0xc0, !PT ;  /* 0x7ff000000719a812 */ /* 0x000fc600078ec0ff */
[----:B------:R-:W-:Y:S02]  /*4c60*/  DMUL R20, R16, R6 ;  /* 0x0000000610147228 */ /* 0x000fe40000000000 */
[----:B------:R-:W-:-:S05]  /*4c70*/  VIADD R19, R25, 0xffffffff ;  /* 0xffffffff19137836 */ /* 0x000fca0000000000 */
[----:B------:R-:W-:Y:S01]  /*4c80*/  ISETP.GT.U32.AND P0, PT, R19, 0x7feffffe, PT ;  /* 0x7feffffe1300780c */ /* 0x000fe20003f04070 */
[----:B------:R-:W-:-:S03]  /*4c90*/  DFMA R22, R20, -R8, R6 ;  /* 0x800000081416722b */ /* 0x000fc60000000006 */
[----:B------:R-:W-:-:S05]  /*4ca0*/  ISETP.GT.U32.OR P0, PT, R26, 0x7feffffe, P0 ;  /* 0x7feffffe1a00780c */ /* 0x000fca0000704470 */
[----:B------:R-:W-:-:S08]  /*4cb0*/  DFMA R16, R16, R22, R20 ;  /* 0x000000161010722b */ /* 0x000fd00000000014 */
[----:B------:R-:W-:Y:S05]  /*4cc0*/  @P0 BRA `(.L_x_95) ;  /* 0x00000000006c0947 */ /* 0x000fea0003800000 */
[----:B------:R-:W-:-:S04]  /*4cd0*/  LOP3.LUT R13, R11, 0x7ff00000, RZ, 0xc0, !PT ;  /* 0x7ff000000b0d7812 */ /* 0x000fc800078ec0ff */
[CC--:B------:R-:W-:Y:S02]  /*4ce0*/  VIADDMNMX R12, R14.reuse, -R13.reuse, 0xb9600000, !PT ;  /* 0xb96000000e0c7446 */ /* 0x0c0fe4000780090d */
[----:B------:R-:W-:Y:S02]  /*4cf0*/  ISETP.GE.U32.AND P0, PT, R14, R13, PT ;  /* 0x0000000d0e00720c */ /* 0x000fe40003f06070 */
[----:B------:R-:W-:Y:S02]  /*4d00*/  VIMNMX R12, PT, PT, R12, 0x46a00000, PT ;  /* 0x46a000000c0c7848 */ /* 0x000fe40003fe0100 */
[----:B------:R-:W-:-:S05]  /*4d10*/  SEL R13, R18, 0x63400000, !P0 ;  /* 0x63400000120d7807 */ /* 0x000fca0004000000 */
[----:B------:R-:W-:Y:S02]  /*4d20*/  IMAD.IADD R14, R12, 0x1, -R13 ;  /* 0x000000010c0e7824 */ /* 0x000fe400078e0a0d */
[----:B------:R-:W-:Y:S02]  /*4d30*/  IMAD.MOV.U32 R12, RZ, RZ, RZ ;  /* 0x000000ffff0c7224 */ /* 0x000fe400078e00ff */
[----:B------:R-:W-:-:S06]  /*4d40*/  VIADD R13, R14, 0x7fe00000 ;  /* 0x7fe000000e0d7836 */ /* 0x000fcc0000000000 */
[----:B------:R-:W-:-:S10]  /*4d50*/  DMUL R18, R16, R12 ;  /* 0x0000000c10127228 */ /* 0x000fd40000000000 */
[----:B------:R-:W-:-:S13]  /*4d60*/  FSETP.GTU.AND P0, PT, |R19|, 1.469367938527859385e-39, PT ;  /* 0x001000001300780b */ /* 0x000fda0003f0c200 */
[----:B------:R-:W-:Y:S05]  /*4d70*/  @P0 BRA `(.L_x_96) ;  /* 0x0000000000940947 */ /* 0x000fea0003800000 */
[----:B------:R-:W-:Y:S01]  /*4d80*/  DFMA R6, R16, -R8, R6 ;  /* 0x800000081006722b */ /* 0x000fe20000000006 */
[----:B------:R-:W-:-:S09]  /*4d90*/  IMAD.MOV.U32 R12, RZ, RZ, RZ ;  /* 0x000000ffff0c7224 */ /* 0x000fd200078e00ff */
[C---:B------:R-:W-:Y:S02]  /*4da0*/  FSETP.NEU.AND P0, PT, R7.reuse, RZ, PT ;  /* 0x000000ff0700720b */ /* 0x040fe40003f0d000 */
[----:B------:R-:W-:-:S04]  /*4db0*/  LOP3.LUT R11, R7, 0x80000000, R11, 0x48, !PT ;  /* 0x80000000070b7812 */ /* 0x000fc800078e480b */
[----:B------:R-:W-:-:S07]  /*4dc0*/  LOP3.LUT R13, R11, R13, RZ, 0xfc, !PT ;  /* 0x0000000d0b0d7212 */ /* 0x000fce00078efcff */
[----:B------:R-:W-:Y:S05]  /*4dd0*/  @!P0 BRA `(.L_x_96) ;  /* 0x00000000007c8947 */ /* 0x000fea0003800000 */
[----:B------:R-:W-:Y:S01]  /*4de0*/  IMAD.MOV R7, RZ, RZ, -R14 ;  /* 0x000000ffff077224 */ /* 0x000fe200078e0a0e */
[----:B------:R-:W-:Y:S01]  /*4df0*/  DMUL.RP R12, R16, R12 ;  /* 0x0000000c100c7228 */ /* 0x000fe20000008000 */
[----:B------:R-:W-:-:S06]  /*4e00*/  IMAD.MOV.U32 R6, RZ, RZ, RZ ;  /* 0x000000ffff067224 */ /* 0x000fcc00078e00ff */
[----:B------:R-:W-:-:S03]  /*4e10*/  DFMA R6, R18, -R6, R16 ;  /* 0x800000061206722b */ /* 0x000fc60000000010 */
[----:B------:R-:W-:-:S03]  /*4e20*/  LOP3.LUT R11, R13, R11, RZ, 0x3c, !PT ;  /* 0x0000000b0d0b7212 */ /* 0x000fc600078e3cff */
[----:B------:R-:W-:-:S04]  /*4e30*/  IADD3 R6, PT, PT, -R14, -0x43300000, RZ ;  /* 0xbcd000000e067810 */ /* 0x000fc80007ffe1ff */
[----:B------:R-:W-:-:S04]  /*4e40*/  FSETP.NEU.AND P0, PT, |R7|, R6, PT ;  /* 0x000000060700720b */ /* 0x000fc80003f0d200 */
[----:B------:R-:W-:Y:S02]  /*4e50*/  FSEL R18, R12, R18, !P0 ;  /* 0x000000120c127208 */ /* 0x000fe40004000000 */
[----:B------:R-:W-:Y:S01]  /*4e60*/  FSEL R19, R11, R19, !P0 ;  /* 0x000000130b137208 */ /* 0x000fe20004000000 */
[----:B------:R-:W-:Y:S06]  /*4e70*/  BRA `(.L_x_96) ;  /* 0x0000000000547947 */ /* 0x000fec0003800000 */
.L_x_95:
[----:B------:R-:W-:-:S14]  /*4e80*/  DSETP.NAN.AND P0, PT, R12, R12, PT ;  /* 0x0000000c0c00722a */ /* 0x000fdc0003f08000 */
[----:B------:R-:W-:Y:S05]  /*4e90*/  @P0 BRA `(.L_x_97) ;  /* 0x0000000000440947 */ /* 0x000fea0003800000 */
[----:B------:R-:W-:-:S14]  /*4ea0*/  DSETP.NAN.AND P0, PT, R10, R10, PT ;  /* 0x0000000a0a00722a */ /* 0x000fdc0003f08000 */
[----:B------:R-:W-:Y:S05]  /*4eb0*/  @P0 BRA `(.L_x_98) ;  /* 0x0000000000300947 */ /* 0x000fea0003800000 */
[----:B------:R-:W-:Y:S01]  /*4ec0*/  ISETP.NE.AND P0, PT, R25, R24, PT ;  /* 0x000000181900720c */ /* 0x000fe20003f05270 */
[----:B------:R-:W-:Y:S02]  /*4ed0*/  IMAD.MOV.U32 R18, RZ, RZ, 0x0 ;  /* 0x00000000ff127424 */ /* 0x000fe400078e00ff */
[----:B------:R-:W-:-:S10]  /*4ee0*/  IMAD.MOV.U32 R19, RZ, RZ, -0x80000 ;  /* 0xfff80000ff137424 */ /* 0x000fd400078e00ff */
[----:B------:R-:W-:Y:S05]  /*4ef0*/  @!P0 BRA `(.L_x_96) ;  /* 0x0000000000348947 */ /* 0x000fea0003800000 */
[----:B------:R-:W-:Y:S02]  /*4f00*/  ISETP.NE.AND P0, PT, R25, 0x7ff00000, PT ;  /* 0x7ff000001900780c */ /* 0x000fe40003f05270 */
[----:B------:R-:W-:Y:S02]  /*4f10*/  LOP3.LUT R19, R13, 0x80000000, R11, 0x48, !PT ;  /* 0x800000000d137812 */ /* 0x000fe400078e480b */
[----:B------:R-:W-:-:S13]  /*4f20*/  ISETP.EQ.OR P0, PT, R24, RZ, !P0 ;  /* 0x000000ff1800720c */ /* 0x000fda0004702670 */
[----:B------:R-:W-:Y:S02]  /*4f30*/  @P0 LOP3.LUT R6, R19, 0x7ff00000, RZ, 0xfc, !PT ;  /* 0x7ff0000013060812 */ /* 0x000fe400078efcff */
[----:B------:R-:W-:Y:S01]  /*4f40*/  @!P0 MOV R18, RZ ;  /* 0x000000ff00128202 */ /* 0x000fe20000000f00 */
[----:B------:R-:W-:Y:S02]  /*4f50*/  @P0 IMAD.MOV.U32 R18, RZ, RZ, RZ ;  /* 0x000000ffff120224 */ /* 0x000fe400078e00ff */
[----:B------:R-:W-:Y:S01]  /*4f60*/  @P0 IMAD.MOV.U32 R19, RZ, RZ, R6 ;  /* 0x000000ffff130224 */ /* 0x000fe200078e0006 */
[----:B------:R-:W-:Y:S06]  /*4f70*/  BRA `(.L_x_96) ;  /* 0x0000000000147947 */ /* 0x000fec0003800000 */
.L_x_98:
[----:B------:R-:W-:Y:S01]  /*4f80*/  LOP3.LUT R19, R11, 0x80000, RZ, 0xfc, !PT ;  /* 0x000800000b137812 */ /* 0x000fe200078efcff */
[----:B------:R-:W-:Y:S01]  /*4f90*/  IMAD.MOV.U32 R18, RZ, RZ, R10 ;  /* 0x000000ffff127224 */ /* 0x000fe200078e000a */
[----:B------:R-:W-:Y:S06]  /*4fa0*/  BRA `(.L_x_96) ;  /* 0x0000000000087947 */ /* 0x000fec0003800000 */
.L_x_97:
[----:B------:R-:W-:Y:S01]  /*4fb0*/  LOP3.LUT R19, R13, 0x80000, RZ, 0xfc, !PT ;  /* 0x000800000d137812 */ /* 0x000fe200078efcff */
[----:B------:R-:W-:-:S07]  /*4fc0*/  IMAD.MOV.U32 R18, RZ, RZ, R12 ;  /* 0x000000ffff127224 */ /* 0x000fce00078e000c */
.L_x_96:
[----:B------:R-:W-:Y:S05]  /*4fd0*/  BSYNC.RECONVERGENT B3 ;  /* 0x0000000000037941 */ /* 0x000fea0003800200 */
.L_x_94:
[----:B------:R-:W-:Y:S02]  /*4fe0*/  IMAD.MOV.U32 R6, RZ, RZ, R0 ;  /* 0x000000ffff067224 */ /* 0x000fe400078e0000 */
[----:B------:R-:W-:Y:S02]  /*4ff0*/  IMAD.MOV.U32 R7, RZ, RZ, 0x0 ;  /* 0x00000000ff077424 */ /* 0x000fe400078e00ff */
[----:B------:R-:W-:Y:S02]  /*5000*/  IMAD.MOV.U32 R8, RZ, RZ, R18 ;  /* 0x000000ffff087224 */ /* 0x000fe400078e0012 */
[----:B------:R-:W-:Y:S01]  /*5010*/  IMAD.MOV.U32 R9, RZ, RZ, R19 ;  /* 0x000000ffff097224 */ /* 0x000fe200078e0013 */
[----:B------:R-:W-:Y:S06]  /*5020*/  RET.REL.NODEC R6 `(_Z9meanshiftPdS_idd) ;  /* 0xffffffac06f47950 */ /* 0x000fec0003c3ffff */
        .weak           $__internal_1_$__cuda_sm20_dsqrt_rn_f64_mediumpath_v1
        .type           $__internal_1_$__cuda_sm20_dsqrt_rn_f64_mediumpath_v1,@function
        .size           $__internal_1_$__cuda_sm20_dsqrt_rn_f64_mediumpath_v1,($_Z9meanshiftPdS_idd$__internal_accurate_pow - $__internal_1_$__cuda_sm20_dsqrt_rn_f64_mediumpath_v1)
$__internal_1_$__cuda_sm20_dsqrt_rn_f64_mediumpath_v1:
[----:B------:R-:W-:Y:S01]  /*5030*/  ISETP.GE.U32.AND P0, PT, R8, -0x3400000, PT ;  /* 0xfcc000000800780c */ /* 0x000fe20003f06070 */
[----:B------:R-:W-:Y:S01]  /*5040*/  BSSY.RECONVERGENT B2, `(.L_x_99) ;  /* 0x0000027000027945 */ /* 0x000fe20003800200 */
[----:B------:R-:W-:Y:S02]  /*5050*/  IMAD.MOV.U32 R8, RZ, RZ, R12 ;  /* 0x000000ffff087224 */ /* 0x000fe400078e000c */
[----:B------:R-:W-:Y:S02]  /*5060*/  IMAD.MOV.U32 R9, RZ, RZ, R13 ;  /* 0x000000ffff097224 */ /* 0x000fe400078e000d */
[----:B------:R-:W-:Y:S02]  /*5070*/  IMAD.MOV.U32 R12, RZ, RZ, R14 ;  /* 0x000000ffff0c7224 */ /* 0x000fe400078e000e */
[----:B------:R-:W-:-:S05]  /*5080*/  IMAD.MOV.U32 R13, RZ, RZ, R15 ;  /* 0x000000ffff0d7224 */ /* 0x000fca00078e000f */
[----:B------:R-:W-:Y:S05]  /*5090*/  @!P0 BRA `(.L_x_100) ;  /* 0x0000000000208947 */ /* 0x000fea0003800000 */
[----:B------:R-:W-:-:S10]  /*50a0*/  DFMA.RM R8, R8, R10, R12 ;  /* 0x0000000a0808722b */ /* 0x000fd4000000400c */
[----:B------:R-:W-:-:S05]  /*50b0*/  IADD3 R10, P0, PT, R8, 0x1, RZ ;  /* 0x00000001080a7810 */ /* 0x000fca0007f1e0ff */
[----:B------:R-:W-:-:S06]  /*50c0*/  IMAD.X R11, RZ, RZ, R9, P0 ;  /* 0x000000ffff0b7224 */ /* 0x000fcc00000e0609 */
[----:B------:R-:W-:-:S08]  /*50d0*/  DFMA.RP R6, -R8, R10, R6 ;  /* 0x0000000a0806722b */ /* 0x000fd00000008106 */
[----:B------:R-:W-:-:S06]  /*50e0*/  DSETP.GT.AND P0, PT, R6, RZ, PT ;  /* 0x000000ff0600722a */ /* 0x000fcc0003f04000 */
[----:B------:R-:W-:Y:S02]  /*50f0*/  FSEL R8, R10, R8, P0 ;  /* 0x000000080a087208 */ /* 0x000fe40000000000 */
[----:B------:R-:W-:Y:S01]  /*5100*/  FSEL R9, R11, R9, P0 ;  /* 0x000000090b097208 */ /* 0x000fe20000000000 */
[----:B------:R-:W-:Y:S06]  /*5110*/  BRA `(.L_x_101) ;  /* 0x0000000000647947 */ /* 0x000fec0003800000 */
.L_x_100:
[----:B------:R-:W-:-:S14]  /*5120*/  DSETP.NE.AND P0, PT, R6, RZ, PT ;  /* 0x000000ff0600722a */ /* 0x000fdc0003f05000 */
[----:B------:R-:W-:Y:S05]  /*5130*/  @!P0 BRA `(.L_x_102) ;  /* 0x0000000000588947 */ /* 0x000fea0003800000 */
[----:B------:R-:W-:-:S13]  /*5140*/  ISETP.GE.AND P0, PT, R7, RZ, PT ;  /* 0x000000ff0700720c */ /* 0x000fda0003f06270 */
[----:B------:R-:W-:Y:S02]  /*5150*/  @!P0 IMAD.MOV.U32 R8, RZ, RZ, 0x0 ;  /* 0x00000000ff088424 */ /* 0x000fe400078e00ff */
[----:B------:R-:W-:Y:S01]  /*5160*/  @!P0 IMAD.MOV.U32 R9, RZ, RZ, -0x80000 ;  /* 0xfff80000ff098424 */ /* 0x000fe200078e00ff */
[----:B------:R-:W-:Y:S06]  /*5170*/  @!P0 BRA `(.L_x_101) ;  /* 0x00000000004c8947 */ /* 0x000fec0003800000 */
[----:B------:R-:W-:-:S13]  /*5180*/  ISETP.GT.AND P0, PT, R7, 0x7fefffff, PT ;  /* 0x7fefffff0700780c */ /* 0x000fda0003f04270 */
[----:B------:R-:W-:Y:S05]  /*5190*/  @P0 BRA `(.L_x_102) ;  /* 0x0000000000400947 */ /* 0x000fea0003800000 */
[----:B------:R-:W-:Y:S01]  /*51a0*/  DMUL R6, R6, 8.11296384146066816958e+31 ;  /* 0x4690000006067828 */ /* 0x000fe20000000000 */
[----:B------:R-:W-:Y:S02]  /*51b0*/  IMAD.MOV.U32 R8, RZ, RZ, RZ ;  /* 0x000000ffff087224 */ /* 0x000fe400078e00ff */
[----:B------:R-:W-:Y:S02]  /*51c0*/  IMAD.MOV.U32 R12, RZ, RZ, 0x0 ;  /* 0x00000000ff0c7424 */ /* 0x000fe400078e00ff */
[----:B------:R-:W-:Y:S01]  /*51d0*/  IMAD.MOV.U32 R13, RZ, RZ, 0x3fd80000 ;  /* 0x3fd80000ff0d7424 */ /* 0x000fe200078e00ff */
[----:B------:R-:W0:Y:S02]  /*51e0*/  MUFU.RSQ64H R9, R7 ;  /* 0x0000000700097308 */ /* 0x000e240000001c00 */
[----:B0-----:R-:W-:-:S08]  /*51f0*/  DMUL R10, R8, R8 ;  /* 0x00000008080a7228 */ /* 0x001fd00000000000 */
[----:B------:R-:W-:-:S08]  /*5200*/  DFMA R10, R6, -R10, 1 ;  /* 0x3ff00000060a742b */ /* 0x000fd0000000080a */
[----:B------:R-:W-:Y:S02]  /*5210*/  DFMA R12, R10, R12, 0.5 ;  /* 0x3fe000000a0c742b */ /* 0x000fe4000000000c */
[----:B------:R-:W-:-:S08]  /*5220*/  DMUL R10, R8, R10 ;  /* 0x0000000a080a7228 */ /* 0x000fd00000000000 */
[----:B------:R-:W-:-:S08]  /*5230*/  DFMA R10, R12, R10, R8 ;  /* 0x0000000a0c0a722b */ /* 0x000fd00000000008 */
[----:B------:R-:W-:Y:S02]  /*5240*/  DMUL R8, R6, R10 ;  /* 0x0000000a06087228 */ /* 0x000fe40000000000 */
[----:B------:R-:W-:-:S06]  /*5250*/  VIADD R11, R11, 0xfff00000 ;  /* 0xfff000000b0b7836 */ /* 0x000fcc0000000000 */
[----:B------:R-:W-:-:S08]  /*5260*/  DFMA R12, R8, -R8, R6 ;  /* 0x80000008080c722b */ /* 0x000fd00000000006 */
[----:B------:R-:W-:-:S10]  /*5270*/  DFMA R8, R10, R12, R8 ;  /* 0x0000000c0a08722b */ /* 0x000fd40000000008 */
[----:B------:R-:W-:Y:S01]  /*5280*/  VIADD R9, R9, 0xfcb00000 ;  /* 0xfcb0000009097836 */ /* 0x000fe20000000000 */
[----:B------:R-:W-:Y:S06]  /*5290*/  BRA `(.L_x_101) ;  /* 0x0000000000047947 */ /* 0x000fec0003800000 */
.L_x_102:
[----:B------:R-:W-:-:S11]  /*52a0*/  DADD R8, R6, R6 ;  /* 0x0000000006087229 */ /* 0x000fd60000000006 */
.L_x_101:
[----:B------:R-:W-:Y:S05]  /*52b0*/  BSYNC.RECONVERGENT B2 ;  /* 0x0000000000027941 */ /* 0x000fea0003800200 */
.L_x_99:
[----:B------:R-:W-:Y:S02]  /*52c0*/  IMAD.MOV.U32 R6, RZ, RZ, R0 ;  /* 0x000000ffff067224 */ /* 0x000fe400078e0000 */
[----:B------:R-:W-:Y:S02]  /*52d0*/  IMAD.MOV.U32 R7, RZ, RZ, 0x0 ;  /* 0x00000000ff077424 */ /* 0x000fe400078e00ff */
[----:B------:R-:W-:Y:S02]  /*52e0*/  IMAD.MOV.U32 R10, RZ, RZ, R8 ;  /* 0x000000ffff0a7224 */ /* 0x000fe400078e0008 */
[----:B------:R-:W-:Y:S01]  /*52f0*/  IMAD.MOV.U32 R11, RZ, RZ, R9 ;  /* 0x000000ffff0b7224 */ /* 0x000fe200078e0009 */
[----:B------:R-:W-:Y:S06]  /*5300*/  RET.REL.NODEC R6 `(_Z9meanshiftPdS_idd) ;  /* 0xffffffac063c7950 */ /* 0x000fec0003c3ffff */
        .type           $_Z9meanshiftPdS_idd$__internal_accurate_pow,@function
        .size           $_Z9meanshiftPdS_idd$__internal_accurate_pow,(.L_x_107 - $_Z9meanshiftPdS_idd$__internal_accurate_pow)
$_Z9meanshiftPdS_idd$__internal_accurate_pow:
[----:B------:R-:W-:Y:S01]  /*5310*/  ISETP.GT.U32.AND P1, PT, R37, 0xfffff, PT ;  /* 0x000fffff2500780c */ /* 0x000fe20003f24070 */
[--C-:B------:R-:W-:Y:S01]  /*5320*/  IMAD.MOV.U32 R21, RZ, RZ, R37.reuse ;  /* 0x000000ffff157224 */ /* 0x100fe200078e0025 */
[----:B------:R-:W-:Y:S01]  /*5330*/  UMOV UR22, 0x7d2cafe2 ;  /* 0x7d2cafe200167882 */ /* 0x000fe20000000000 */
[----:B------:R-:W-:Y:S01]  /*5340*/  IMAD.MOV.U32 R22, RZ, RZ, RZ ;  /* 0x000000ffff167224 */ /* 0x000fe200078e00ff */
[----:B------:R-:W-:Y:S01]  /*5350*/  UMOV UR23, 0x3eb0f5ff ;  /* 0x3eb0f5ff00177882 */ /* 0x000fe20000000000 */
[----:B------:R-:W-:Y:S01]  /*5360*/  SHF.R.U32.HI R37, RZ, 0x14, R37 ;  /* 0x00000014ff257819 */ /* 0x000fe20000011625 */
[----:B------:R-:W-:Y:S01]  /*5370*/  UMOV UR24, 0x3b39803f ;  /* 0x3b39803f00187882 */ /* 0x000fe20000000000 */
[----:B------:R-:W-:-:S06]  /*5380*/  UMOV UR25, 0x3c7abc9e ;  /* 0x3c7abc9e00197882 */ /* 0x000fcc0000000000 */
[----:B------:R-:W-:-:S10]  /*5390*/  @!P1 DMUL R28, R20, 1.80143985094819840000e+16 ;  /* 0x43500000141c9828 */ /* 0x000fd40000000000 */
[----:B------:R-:W-:Y:S01]  /*53a0*/  @!P1 MOV R21, R29 ;  /* 0x0000001d00159202 */ /* 0x000fe20000000f00 */
[----:B------:R-:W-:Y:S01]  /*53b0*/  @!P1 IMAD.MOV.U32 R20, RZ, RZ, R28 ;  /* 0x000000ffff149224 */ /* 0x000fe200078e001c */
[----:B------:R-:W-:Y:S02]  /*53c0*/  @!P1 LEA.HI R37, R29, 0xffffffca, RZ, 0xc ;  /* 0xffffffca1d259811 */ /* 0x000fe400078f60ff */
[----:B------:R-:W-:Y:S01]  /*53d0*/  LOP3.LUT R21, R21, 0x800fffff, RZ, 0xc0, !PT ;  /* 0x800fffff15157812 */ /* 0x000fe200078ec0ff */
[----:B------:R-:W-:-:S03]  /*53e0*/  IMAD.MOV.U32 R26, RZ, RZ, R20 ;  /* 0x000000ffff1a7224 */ /* 0x000fc600078e0014 */
[----:B------:R-:W-:-:S04]  /*53f0*/  LOP3.LUT R21, R21, 0x3ff00000, RZ, 0xfc, !PT ;  /* 0x3ff0000015157812 */ /* 0x000fc800078efcff */
[----:B------:R-:W-:Y:S01]  /*5400*/  ISETP.GE.U32.AND P2, PT, R21, 0x3ff6a09f, PT ;  /* 0x3ff6a09f1500780c */ /* 0x000fe20003f46070 */
[----:B------:R-:W-:-:S12]  /*5410*/  IMAD.MOV.U32 R27, RZ, RZ, R21 ;  /* 0x000000ffff1b7224 */ /* 0x000fd800078e0015 */
[----:B------:R-:W-:-:S04]  /*5420*/  @P2 VIADD R20, R27, 0xfff00000 ;  /* 0xfff000001b142836 */ /* 0x000fc80000000000 */
[----:B------:R-:W-:-:S06]  /*5430*/  @P2 IMAD.MOV.U32 R27, RZ, RZ, R20 ;  /* 0x000000ffff1b2224 */ /* 0x000fcc00078e0014 */
[C---:B------:R-:W-:Y:S02]  /*5440*/  DADD R24, R26.reuse, 1 ;  /* 0x3ff000001a187429 */ /* 0x040fe40000000000 */
[----:B------:R-:W-:-:S04]  /*5450*/  DADD R20, R26, -1 ;  /* 0xbff000001a147429 */ /* 0x000fc80000000000 */
[----:B------:R-:W0:Y:S02]  /*5460*/  MUFU.RCP64H R23, R25 ;  /* 0x0000001900177308 */ /* 0x000e240000001800 */
[----:B0-----:R-:W-:-:S08]  /*5470*/  DFMA R24, -R24, R22, 1 ;  /* 0x3ff000001818742b */ /* 0x001fd00000000116 */
[----:B------:R-:W-:-:S08]  /*5480*/  DFMA R24, R24, R24, R24 ;  /* 0x000000181818722b */ /* 0x000fd00000000018 */
[----:B------:R-:W-:Y:S01]  /*5490*/  DFMA R24, R22, R24, R22 ;  /* 0x000000181618722b */ /* 0x000fe20000000016 */
[----:B------:R-:W-:Y:S02]  /*54a0*/  IMAD.MOV.U32 R22, RZ, RZ, 0x41ad3b5a ;  /* 0x41ad3b5aff167424 */ /* 0x000fe400078e00ff */
[----:B------:R-:W-:-:S05]  /*54b0*/  IMAD.MOV.U32 R23, RZ, RZ, 0x3ed0f5d2 ;  /* 0x3ed0f5d2ff177424 */ /* 0x000fca00078e00ff */
[----:B------:R-:W-:-:S08]  /*54c0*/  DMUL R38, R20, R24 ;  /* 0x0000001814267228 */ /* 0x000fd00000000000 */
[----:B------:R-:W-:-:S08]  /*54d0*/  DFMA R38, R20, R24, R38 ;  /* 0x000000181426722b */ /* 0x000fd00000000026 */
[----:B------:R-:W-:-:S08]  /*54e0*/  DMUL R30, R38, R38 ;  /* 0x00000026261e7228 */ /* 0x000fd00000000000 */
[----:B------:R-:W-:Y:S01]  /*54f0*/  DFMA R22, R30, UR22, R22 ;  /* 0x000000161e167c2b */ /* 0x000fe20008000016 */
[----:B------:R-:W-:Y:S01]  /*5500*/  UMOV UR22, 0x75488a3f ;  /* 0x75488a3f00167882 */ /* 0x000fe20000000000 */
[----:B------:R-:W-:-:S06]  /*5510*/  UMOV UR23, 0x3ef3b20a ;  /* 0x3ef3b20a00177882 */ /* 0x000fcc0000000000 */
[----:B------:R-:W-:Y:S01]  /*5520*/  DFMA R26, R30, R22, UR22 ;  /* 0x000000161e1a7e2b */ /* 0x000fe20008000016 */
[----:B------:R-:W-:Y:S01]  /*5530*/  UMOV UR22, 0xe4faecd5 ;  /* 0xe4faecd500167882 */ /* 0x000fe20000000000 */
[----:B------:R-:W-:Y:S01]  /*5540*/  UMOV UR23, 0x3f1745cd ;  /* 0x3f1745cd00177882 */ /* 0x000fe20000000000 */
[----:B------:R-:W-:-:S05]  /*5550*/  DADD R22, R20, -R38 ;  /* 0x0000000014167229 */ /* 0x000fca0000000826 */
[----:B------:R-:W-:Y:S01]  /*5560*/  DFMA R26, R30, R26, UR22 ;  /* 0x000000161e1a7e2b */ /* 0x000fe2000800001a */
[----:B------:R-:W-:Y:S01]  /*5570*/  UMOV UR22, 0x258a578b ;  /* 0x258a578b00167882 */ /* 0x000fe20000000000 */
[----:B------:R-:W-:Y:S01]  /*5580*/  UMOV UR23, 0x3f3c71c7 ;  /* 0x3f3c71c700177882 */ /* 0x000fe20000000000 */
[----:B------:R-:W-:-:S05]  /*5590*/  DADD R22, R22, R22 ;  /* 0x0000000016167229 */ /* 0x000fca0000000016 */
[----:B------:R-:W-:Y:S01]  /*55a0*/  DFMA R26, R30, R26, UR22 ;  /* 0x000000161e1a7e2b */ /* 0x000fe2000800001a */
[----:B------:R-:W-:Y:S01]  /*55b0*/  UMOV UR22, 0x9242b910 ;  /* 0x9242b91000167882 */ /* 0x000fe20000000000 */
[----:B------:R-:W-:Y:S01]  /*55c0*/  UMOV UR23, 0x3f624924 ;  /* 0x3f62492400177882 */ /* 0x000fe20000000000 */
[----:B------:R-:W-:-:S05]  /*55d0*/  DFMA R22, R20, -R38, R22 ;  /* 0x800000261416722b */ /* 0x000fca0000000016 */
[----:B------:R-:W-:Y:S01]  /*55e0*/  DFMA R26, R30, R26, UR22 ;  /* 0x000000161e1a7e2b */ /* 0x000fe2000800001a */
[----:B------:R-:W-:Y:S01]  /*55f0*/  UMOV UR22, 0x99999dfb ;  /* 0x99999dfb00167882 */ /* 0x000fe20000000000 */
[----:B------:R-:W-:Y:S01]  /*5600*/  UMOV UR23, 0x3f899999 ;  /* 0x3f89999900177882 */ /* 0x000fe20000000000 */
[----:B------:R-:W-:-:S05]  /*5610*/  DMUL R22, R24, R22 ;  /* 0x0000001618167228 */ /* 0x000fca0000000000 */
[----:B------:R-:W-:Y:S01]  /*5620*/  DFMA R26, R30, R26, UR22 ;  /* 0x000000161e1a7e2b */ /* 0x000fe2000800001a */
[----:B------:R-:W-:Y:S01]  /*5630*/  UMOV UR22, 0x55555555 ;  /* 0x5555555500167882 */ /* 0x000fe20000000000 */
[----:B------:R-:W-:-:S03]  /*5640*/  UMOV UR23, 0x3fb55555 ;  /* 0x3fb5555500177882 */ /* 0x000fc60000000000 */
[----:B------:R-:W-:Y:S02]  /*5650*/  VIADD R29, R23, 0x100000 ;  /* 0x00100000171d7836 */ /* 0x000fe40000000000 */
[----:B------:R-:W-:Y:S01]  /*5660*/  IMAD.MOV.U32 R28, RZ, RZ, R22 ;  /* 0x000000ffff1c7224 */ /* 0x000fe200078e0016 */
[----:B------:R-:W-:-:S08]  /*5670*/  DFMA R20, R30, R26, UR22 ;  /* 0x000000161e147e2b */ /* 0x000fd0000800001a */
[----:B------:R-:W-:Y:S01]  /*5680*/  DADD R24, -R20, UR22 ;  /* 0x0000001614187e29 */ /* 0x000fe20008000100 */
[----:B------:R-:W-:Y:S01]  /*5690*/  UMOV UR22, 0xb9e7b0 ;  /* 0x00b9e7b000167882 */ /* 0x000fe20000000000 */
[----:B------:R-:W-:-:S06]  /*56a0*/  UMOV UR23, 0x3c46a4cb ;  /* 0x3c46a4cb00177882 */ /* 0x000fcc0000000000 */
[----:B------:R-:W-:Y:S02]  /*56b0*/  DFMA R24, R30, R26, R24 ;  /* 0x0000001a1e18722b */ /* 0x000fe40000000018 */
[----:B------:R-:W-:-:S06]  /*56c0*/  DMUL R26, R38, R38 ;  /* 0x00000026261a7228 */ /* 0x000fcc0000000000 */
[----:B------:R-:W-:Y:S01]  /*56d0*/  DADD R24, R24, -UR22 ;  /* 0x8000001618187e29 */ /* 0x000fe20008000000 */
[----:B------:R-:W-:Y:S01]  /*56e0*/  UMOV UR22, 0x80000000 ;  /* 0x8000000000167882 */ /* 0x000fe20000000000 */
[----:B------:R-:W-:Y:S01]  /*56f0*/  DFMA R30, R38, R38, -R26 ;  /* 0x00000026261e722b */ /* 0x000fe2000000081a */
[----:B------:R-:W-:-:S07]  /*5700*/  UMOV UR23, 0x43300000 ;  /* 0x4330000000177882 */ /* 0x000fce0000000000 */
[C---:B------:R-:W-:Y:S02]  /*5710*/  DFMA R28, R38.reuse, R28, R30 ;  /* 0x0000001c261c722b */ /* 0x040fe4000000001e */
[----:B------:R-:W-:-:S08]  /*5720*/  DMUL R30, R38, R26 ;  /* 0x0000001a261e7228 */ /* 0x000fd00000000000 */
[----:B------:R-:W-:-:S08]  /*5730*/  DFMA R32, R38, R26, -R30 ;  /* 0x0000001a2620722b */ /* 0x000fd0000000081e */
[----:B------:R-:W-:Y:S02]  /*5740*/  DFMA R32, R22, R26, R32 ;  /* 0x0000001a1620722b */ /* 0x000fe40000000020 */
[----:B------:R-:W-:-:S06]  /*5750*/  DADD R26, R20, R24 ;  /* 0x00000000141a7229 */ /* 0x000fcc0000000018 */
[----:B------:R-:W-:Y:S02]  /*5760*/  DFMA R28, R38, R28, R32 ;  /* 0x0000001c261c722b */ /* 0x000fe40000000020 */
[----:B------:R-:W-:-:S08]  /*5770*/  DADD R32, R20, -R26 ;  /* 0x0000000014207229 */ /* 0x000fd0000000081a */
[----:B------:R-:W-:Y:S02]  /*5780*/  DADD R32, R24, R32 ;  /* 0x0000000018207229 */ /* 0x000fe40000000020 */
[----:B------:R-:W-:-:S08]  /*5790*/  DMUL R24, R26, R30 ;  /* 0x0000001e1a187228 */ /* 0x000fd00000000000 */
[----:B------:R-:W-:-:S08]  /*57a0*/  DFMA R20, R26, R30, -R24 ;  /* 0x0000001e1a14722b */ /* 0x000fd00000000818 */
[----:B------:R-:W-:-:S08]  /*57b0*/  DFMA R20, R26, R28, R20 ;  /* 0x0000001c1a14722b */ /* 0x000fd00000000014 */
[----:B------:R-:W-:-:S08]  /*57c0*/  DFMA R32, R32, R30, R20 ;  /* 0x0000001e2020722b */ /* 0x000fd00000000014 */
[----:B------:R-:W-:-:S08]  /*57d0*/  DADD R20, R24, R32 ;  /* 0x0000000018147229 */ /* 0x000fd00000000020 */
[--C-:B------:R-:W-:Y:S02]  /*57e0*/  DADD R26, R38, R20.reuse ;  /* 0x00000000261a7229 */ /* 0x100fe40000000014 */
[----:B------:R-:W-:-:S06]  /*57f0*/  DADD R24, R24, -R20 ;  /* 0x0000000018187229 */ /* 0x000fcc0000000814 */
[----:B------:R-:W-:Y:S02]  /*5800*/  DADD R38, R38, -R26 ;  /* 0x0000000026267229 */ /* 0x000fe4000000081a */
[----:B------:R-:W-:-:S06]  /*5810*/  DADD R24, R32, R24 ;  /* 0x0000000020187229 */ /* 0x000fcc0000000018 */
[----:B------:R-:W-:Y:S01]  /*5820*/  DADD R38, R20, R38 ;  /* 0x0000000014267229 */ /* 0x000fe20000000026 */
[C---:B------:R-:W-:Y:S02]  /*5830*/  VIADD R20, R37.reuse, 0xfffffc01 ;  /* 0xfffffc0125147836 */ /* 0x040fe40000000000 */
[----:B------:R-:W-:Y:S02]  /*5840*/  @P2 VIADD R20, R37, 0xfffffc02 ;  /* 0xfffffc0225142836 */ /* 0x000fe40000000000 */
[----:B------:R-:W-:-:S03]  /*5850*/  IMAD.MOV.U32 R21, RZ, RZ, 0x43300000 ;  /* 0x43300000ff157424 */ /* 0x000fc600078e00ff */
[----:B------:R-:W-:Y:S01]  /*5860*/  DADD R24, R24, R38 ;  /* 0x0000000018187229 */ /* 0x000fe20000000026 */
[----:B------:R-:W-:-:S07]  /*5870*/  LOP3.LUT R20, R20, 0x80000000, RZ, 0x3c, !PT ;  /* 0x8000000014147812 */ /* 0x000fce00078e3cff */
[----:B------:R-:W-:Y:S02]  /*5880*/  DADD R22, R22, R24 ;  /* 0x0000000016167229 */ /* 0x000fe40000000018 */
[----:B------:R-:W-:Y:S01]  /*5890*/  DADD R24, R20, -UR22 ;  /* 0x8000001614187e29 */ /* 0x000fe20008000000 */
[----:B------:R-:W-:Y:S01]  /*58a0*/  UMOV UR22, 0xfefa39ef ;  /* 0xfefa39ef00167882 */ /* 0x000fe20000000000 */
[----:B------:R-:W-:-:S04]  /*58b0*/  UMOV UR23, 0x3fe62e42 ;  /* 0x3fe62e4200177882 */ /* 0x000fc80000000000 */
[----:B------:R-:W-:-:S08]  /*58c0*/  DADD R28, R26, R22 ;  /* 0x000000001a1c7229 */ /* 0x000fd00000000016 */
[--C-:B------:R-:W-:Y:S02]  /*58d0*/  DFMA R20, R24, UR22, R28.reuse ;  /* 0x0000001618147c2b */ /* 0x100fe4000800001c */
[----:B------:R-:W-:-:S06]  /*58e0*/  DADD R30, R26, -R28 ;  /* 0x000000001a1e7229 */ /* 0x000fcc000000081c */
[----:B------:R-:W-:Y:S02]  /*58f0*/  DFMA R26, R24, -UR22, R20 ;  /* 0x80000016181a7c2b */ /* 0x000fe40008000014 */
[----:B------:R-:W-:-:S06]  /*5900*/  DADD R30, R22, R30 ;  /* 0x00000000161e7229 */ /* 0x000fcc000000001e */
[----:B------:R-:W-:Y:S01]  /*5910*/  DADD R26, -R28, R26 ;  /* 0x000000001c1a7229 */ /* 0x000fe2000000011a */
[----:B------:R-:W-:Y:S02]  /*5920*/  IMAD.MOV.U32 R28, RZ, RZ, 0x652b82fe ;  /* 0x652b82feff1c7424 */ /* 0x000fe400078e00ff */
[----:B------:R-:W-:-:S05]  /*5930*/  IMAD.MOV.U32 R29, RZ, RZ, 0x3ff71547 ;  /* 0x3ff71547ff1d7424 */ /* 0x000fca00078e00ff */
[----:B------:R-:W-:-:S08]  /*5940*/  DADD R26, R30, -R26 ;  /* 0x000000001e1a7229 */ /* 0x000fd0000000081a */
[----:B------:R-:W-:-:S08]  /*5950*/  DFMA R24, R24, UR24, R26 ;  /* 0x0000001818187c2b */ /* 0x000fd0000800001a */
[----:B------:R-:W-:-:S08]  /*5960*/  DADD R22, R20, R24 ;  /* 0x0000000014167229 */ /* 0x000fd00000000018 */
[----:B------:R-:W-:Y:S02]  /*5970*/  DADD R26, R20, -R22 ;  /* 0x00000000141a7229 */ /* 0x000fe40000000816 */
[----:B------:R-:W-:-:S06]  /*5980*/  DMUL R20, R22, 2 ;  /* 0x4000000016147828 */ /* 0x000fcc0000000000 */
[----:B------:R-:W-:Y:S02]  /*5990*/  DADD R24, R24, R26 ;  /* 0x0000000018187229 */ /* 0x000fe4000000001a */
[----:B------:R-:W-:-:S08]  /*59a0*/  DFMA R22, R22, 2, -R20 ;  /* 0x400000001616782b */ /* 0x000fd00000000814 */
[----:B------:R-:W-:-:S08]  /*59b0*/  DFMA R24, R24, 2, R22 ;  /* 0x400000001818782b */ /* 0x000fd00000000016 */
[----:B------:R-:W-:-:S08]  /*59c0*/  DADD R30, R20, R24 ;  /* 0x00000000141e7229 */ /* 0x000fd00000000018 */
[----:B------:R-:W-:Y:S02]  /*59d0*/  DFMA R28, R30, R28, 6.75539944105574400000e+15 ;  /* 0x433800001e1c742b */ /* 0x000fe4000000001c */
[----:B------:R-:W-:Y:S01]  /*59e0*/  FSETP.GEU.AND P1, PT, |R31|, 4.1917929649353027344, PT ;  /* 0x4086232b1f00780b */ /* 0x000fe20003f2e200 */
[----:B------:R-:W-:-:S05]  /*59f0*/  DADD R20, R20, -R30 ;  /* 0x0000000014147229 */ /* 0x000fca000000081e */
[----:B------:R-:W-:-:S03]  /*5a00*/  DADD R22, R28, -6.75539944105574400000e+15 ;  /* 0xc33800001c167429 */ /* 0x000fc60000000000 */
[----:B------:R-:W-:-:S05]  /*5a10*/  DADD R24, R24, R20 ;  /* 0x0000000018187229 */ /* 0x000fca0000000014 */
        /* <DEDUP_REMOVED lines=42> */
[----:B------:R-:W-:Y:S02]  /*5cc0*/  @!P2 LEA.HI R20, R28, R28, RZ, 0x1 ;  /* 0x0000001c1c14a211 */ /* 0x000fe400078f08ff */
[----:B------:R-:W-:Y:S02]  /*5cd0*/  FSEL R27, R27, RZ, P1 ;  /* 0x000000ff1b1b7208 */ /* 0x000fe40000800000 */
[----:B------:R-:W-:-:S05]  /*5ce0*/  @!P2 SHF.R.S32.HI R20, RZ, 0x1, R20 ;  /* 0x00000001ff14a819 */ /* 0x000fca0000011414 */
[----:B------:R-:W-:Y:S02]  /*5cf0*/  @!P2 IMAD.IADD R21, R28, 0x1, -R20 ;  /* 0x000000011c15a824 */ /* 0x000fe400078e0a14 */
[----:B------:R-:W-:Y:S02]  /*5d00*/  @!P2 IMAD R23, R20, 0x100000, R23 ;  /* 0x001000001417a824 */ /* 0x000fe400078e0217 */
[----:B------:R-:W-:Y:S01]  /*5d10*/  @!P2 IMAD.MOV.U32 R20, RZ, RZ, RZ ;  /* 0x000000ffff14a224 */ /* 0x000fe200078e00ff */
[----:B------:R-:W-:-:S06]  /*5d20*/  @!P2 LEA R21, R21, 0x3ff00000, 0x14 ;  /* 0x3ff000001515a811 */ /* 0x000fcc00078ea0ff */
[----:B------:R-:W-:-:S11]  /*5d30*/  @!P2 DMUL R26, R22, R20 ;  /* 0x00000014161aa228 */ /* 0x000fd60000000000 */
.L_x_103:
[----:B------:R-:W-:Y:S01]  /*5d40*/  DFMA R24, R24, R26, R26 ;  /* 0x0000001a1818722b */ /* 0x000fe2000000001a */
[----:B------:R-:W-:Y:S01]  /*5d50*/  IMAD.MOV.U32 R22, RZ, RZ, R0 ;  /* 0x000000ffff167224 */ /* 0x000fe200078e0000 */
[----:B------:R-:W-:Y:S01]  /*5d60*/  DSETP.NEU.AND P1, PT, |R26|, +INF , PT ;  /* 0x7ff000001a00742a */ /* 0x000fe20003f2d200 */
[----:B------:R-:W-:-:S07]  /*5d70*/  IMAD.MOV.U32 R23, RZ, RZ, 0x0 ;  /* 0x00000000ff177424 */ /* 0x000fce00078e00ff */
[----:B------:R-:W-:Y:S02]  /*5d80*/  FSEL R21, R26, R24, !P1 ;  /* 0x000000181a157208 */ /* 0x000fe40004800000 */
[----:B------:R-:W-:Y:S01]  /*5d90*/  FSEL R20, R27, R25, !P1 ;  /* 0x000000191b147208 */ /* 0x000fe20004800000 */
[----:B------:R-:W-:Y:S06]  /*5da0*/  RET.REL.NODEC R22 `(_Z9meanshiftPdS_idd) ;  /* 0xffffffa016947950 */ /* 0x000fec0003c3ffff */
.L_x_104:
[----:B------:R-:W-:-:S00]  /*5db0*/  BRA `(.L_x_104) ;  /* 0xfffffffc00fc7947 */ /* 0x000fc0000383ffff */
[----:B------:R-:W-:-:S00]  /*5dc0*/  NOP ;  /* 0x0000000000007918 */ /* 0x000fc00000000000 */
        /* <DEDUP_REMOVED lines=11> */
.L_x_107:


//--------------------- .nv.shared._Z9meanshiftPdS_idd --------------------------
	.section	.nv.shared._Z9meanshiftPdS_idd,"aw",@nobits
	.sectionflags	@""
	.align	16
.nv.shared._Z9meanshiftPdS_idd:
	.zero		1040


//--------------------- .nv.shared.reserved.0     --------------------------
	.section	.nv.shared.reserved.0,"aw",@nobits
	.weak		__nv_reservedSMEM_offset_0_alias
	.size		__nv_reservedSMEM_offset_0_alias, 0, 64
	.other		__nv_reservedSMEM_offset_0_alias,@"STO_CUDA_RESERVED_SHARED STV_DEFAULT"
__nv_reservedSMEM_offset_0_alias:
	.zero		0
	.zero		64


//--------------------- .nv.constant0._Z9meanshiftPdS_idd --------------------------
	.section	.nv.constant0._Z9meanshiftPdS_idd,"a",@progbits
	.sectionflags	@""
	.align	4
.nv.constant0._Z9meanshiftPdS_idd:
	.zero		936


//--------------------- SYMBOLS --------------------------

	.type		.nv.reservedSmem.offset0,@object
	.size		.nv.reservedSmem.offset0,0x4
	.type		.nv.reservedSmem.cap,@object
	.size		.nv.reservedSmem.cap,0x4
